	.target	sm_90a

	.elftype	@"ET_EXEC"


//--------------------- .note.nv.tkinfo           --------------------------
	.section	.note.nv.tkinfo,"",@"SHT_NOTE"
	.sectionflags	@"SHF_NOTE_NV_TKINFO"
	.tkinfo
        /*0018*/ 	.word	0x00000002
        /*0030*/ 	.string	""
        /*0030*/ 	.string	"ptxas"
        /*0030*/ 	.string	"Cuda compilation tools, release 13.0, V13.0.88"
        /*0030*/ 	.string	"Build cuda_13.0.r13.0/compiler.36424714_0"
        /*0030*/ 	.string	"-arch sm_90a -m 64 "



//--------------------- .note.nv.cuinfo           --------------------------
	.section	.note.nv.cuinfo,"",@"SHT_NOTE"
	.sectionflags	@"SHF_NOTE_NV_CUINFO"
        /*0018*/ 	.short	0x0002
        /*001a*/ 	.short	0x005a
        /*001c*/ 	.short	0x0082
	.zero		2


//--------------------- .nv.info                  --------------------------
	.section	.nv.info,"",@"SHT_CUDA_INFO"
	.align	4


	//----- nvinfo : EIATTR_REGCOUNT
	.align		4
        /*0000*/ 	.byte	0x04, 0x2f
        /*0002*/ 	.short	(.L_12 - .L_11)
	.align		4
.L_11:
        /*0004*/ 	.word	index@(_ZN7cutlass13device_kernelINS_4gemm6kernel13GemmUniversalIN4cute5tupleIJiiiiEEENS1_10collective13CollectiveMmaINS1_37MainloopSm90TmaGmmaWarpSpecializedFP8ILi9ENS5_IJNS4_1CILi1EEESB_SB_EEENS1_35KernelTmaWarpSpecializedCooperativeEEENS5_IJNSA_ILi128EEENSA_ILi256EEENSA_ILi64EEEEEENS_12float_e5m2_tENS5_IJlSB_lEEESJ_SK_NS4_8TiledMMAINS4_8MMA_AtomIJNS4_4SM904GMMA31MMA_64x256x32_F32E5M2E5M2_SS_TNILNSO_7ScaleInE1ELSQ_1EEEEEENS4_6LayoutINS5_IJNSA_ILi2EEESB_SB_EEENS5_IJSB_NSA_ILi0EEESW_EEEEENS5_IJNS4_10UnderscoreESZ_SZ_EEEEENS4_13SM90_TMA_LOADENS4_14ComposedLayoutINS4_7SwizzleILi2ELi4ELi3EEENS4_18smem_ptr_flag_bitsILi8EEENST_INS5_IJNSA_ILi8EEESH_EEENS5_IJSH_SB_EEEEEEEvNS4_8identityES12_S1C_vS1D_EENS_8epilogue10collective6detail29Sm90TmaWarpSpecializedAdapterINS1G_15DefaultEpilogueISJ_SK_SK_NS1F_6thread17LinearCombinationISJ_Li1EffLNS1K_9ScaleType4KindE0ELNS_15FloatRoundStyleE2ESJ_EENS1_15EpilogueDefaultEEEEEvvEEEEvNT_6ParamsE)
        /*0008*/ 	.word	0x000000a8


	//----- nvinfo : EIATTR_FRAME_SIZE
	.align		4
.L_12:
        /*000c*/ 	.byte	0x04, 0x11
        /*000e*/ 	.short	(.L_14 - .L_13)
	.align		4
.L_13:
        /*0010*/ 	.word	index@(_ZN7cutlass13device_kernelINS_4gemm6kernel13GemmUniversalIN4cute5tupleIJiiiiEEENS1_10collective13CollectiveMmaINS1_37MainloopSm90TmaGmmaWarpSpecializedFP8ILi9ENS5_IJNS4_1CILi1EEESB_SB_EEENS1_35KernelTmaWarpSpecializedCooperativeEEENS5_IJNSA_ILi128EEENSA_ILi256EEENSA_ILi64EEEEEENS_12float_e5m2_tENS5_IJlSB_lEEESJ_SK_NS4_8TiledMMAINS4_8MMA_AtomIJNS4_4SM904GMMA31MMA_64x256x32_F32E5M2E5M2_SS_TNILNSO_7ScaleInE1ELSQ_1EEEEEENS4_6LayoutINS5_IJNSA_ILi2EEESB_SB_EEENS5_IJSB_NSA_ILi0EEESW_EEEEENS5_IJNS4_10UnderscoreESZ_SZ_EEEEENS4_13SM90_TMA_LOADENS4_14ComposedLayoutINS4_7SwizzleILi2ELi4ELi3EEENS4_18smem_ptr_flag_bitsILi8EEENST_INS5_IJNSA_ILi8EEESH_EEENS5_IJSH_SB_EEEEEEEvNS4_8identityES12_S1C_vS1D_EENS_8epilogue10collective6detail29Sm90TmaWarpSpecializedAdapterINS1G_15DefaultEpilogueISJ_SK_SK_NS1F_6thread17LinearCombinationISJ_Li1EffLNS1K_9ScaleType4KindE0ELNS_15FloatRoundStyleE2ESJ_EENS1_15EpilogueDefaultEEEEEvvEEEEvNT_6ParamsE)
        /*0014*/ 	.word	0x00000100


	//----- nvinfo : EIATTR_MIN_STACK_SIZE
	.align		4
.L_14:
        /*0018*/ 	.byte	0x04, 0x12
        /*001a*/ 	.short	(.L_16 - .L_15)
	.align		4
.L_15:
        /*001c*/ 	.word	index@(_ZN7cutlass13device_kernelINS_4gemm6kernel13GemmUniversalIN4cute5tupleIJiiiiEEENS1_10collective13CollectiveMmaINS1_37MainloopSm90TmaGmmaWarpSpecializedFP8ILi9ENS5_IJNS4_1CILi1EEESB_SB_EEENS1_35KernelTmaWarpSpecializedCooperativeEEENS5_IJNSA_ILi128EEENSA_ILi256EEENSA_ILi64EEEEEENS_12float_e5m2_tENS5_IJlSB_lEEESJ_SK_NS4_8TiledMMAINS4_8MMA_AtomIJNS4_4SM904GMMA31MMA_64x256x32_F32E5M2E5M2_SS_TNILNSO_7ScaleInE1ELSQ_1EEEEEENS4_6LayoutINS5_IJNSA_ILi2EEESB_SB_EEENS5_IJSB_NSA_ILi0EEESW_EEEEENS5_IJNS4_10UnderscoreESZ_SZ_EEEEENS4_13SM90_TMA_LOADENS4_14ComposedLayoutINS4_7SwizzleILi2ELi4ELi3EEENS4_18smem_ptr_flag_bitsILi8EEENST_INS5_IJNSA_ILi8EEESH_EEENS5_IJSH_SB_EEEEEEEvNS4_8identityES12_S1C_vS1D_EENS_8epilogue10collective6detail29Sm90TmaWarpSpecializedAdapterINS1G_15DefaultEpilogueISJ_SK_SK_NS1F_6thread17LinearCombinationISJ_Li1EffLNS1K_9ScaleType4KindE0ELNS_15FloatRoundStyleE2ESJ_EENS1_15EpilogueDefaultEEEEEvvEEEEvNT_6ParamsE)
        /*0020*/ 	.word	0x00000100
.L_16:


//--------------------- .nv.compat                --------------------------
	.section	.nv.compat,"",@"SHT_CUDA_COMPAT_INFO"
	.align	4
        /*0000*/ 	.byte	0x02, 0x09, 0x01, 0x00, 0x02, 0x02, 0x04, 0x00, 0x02, 0x05, 0x05, 0x00, 0x03, 0x07, 0x01, 0x01
        /*0010*/ 	.byte	0x02, 0x03, 0x01, 0x00, 0x02, 0x06, 0x01, 0x00, 0x04, 0x0b, 0x08, 0x00, 0x00, 0x00, 0x00, 0x00
        /*0020*/ 	.byte	0x00, 0x00, 0x00, 0x00


//--------------------- .nv.info._ZN7cutlass13device_kernelINS_4gemm6kernel13GemmUniversalIN4cute5tupleIJiiiiEEENS1_10collective13CollectiveMmaINS1_37MainloopSm90TmaGmmaWarpSpecializedFP8ILi9ENS5_IJNS4_1CILi1EEESB_SB_EEENS1_35KernelTmaWarpSpecializedCooperativeEEENS5_IJNSA_ILi128EEENSA_ILi256EEENSA_ILi64EEEEEENS_12float_e5m2_tENS5_IJlSB_lEEESJ_SK_NS4_8TiledMMAINS4_8MMA_AtomIJNS4_4SM904GMMA31MMA_64x256x32_F32E5M2E5M2_SS_TNILNSO_7ScaleInE1ELSQ_1EEEEEENS4_6LayoutINS5_IJNSA_ILi2EEESB_SB_EEENS5_IJSB_NSA_ILi0EEESW_EEEEENS5_IJNS4_10UnderscoreESZ_SZ_EEEEENS4_13SM90_TMA_LOADENS4_14ComposedLayoutINS4_7SwizzleILi2ELi4ELi3EEENS4_18smem_ptr_flag_bitsILi8EEENST_INS5_IJNSA_ILi8EEESH_EEENS5_IJSH_SB_EEEEEEEvNS4_8identityES12_S1C_vS1D_EENS_8epilogue10collective6detail29Sm90TmaWarpSpecializedAdapterINS1G_15DefaultEpilogueISJ_SK_SK_NS1F_6thread17LinearCombinationISJ_Li1EffLNS1K_9ScaleType4KindE0ELNS_15FloatRoundStyleE2ESJ_EENS1_15EpilogueDefaultEEEEEvvEEEEvNT_6ParamsE --------------------------
	.section	.nv.info._ZN7cutlass13device_kernelINS_4gemm6kernel13GemmUniversalIN4cute5tupleIJiiiiEEENS1_10collective13CollectiveMmaINS1_37MainloopSm90TmaGmmaWarpSpecializedFP8ILi9ENS5_IJNS4_1CILi1EEESB_SB_EEENS1_35KernelTmaWarpSpecializedCooperativeEEENS5_IJNSA_ILi128EEENSA_ILi256EEENSA_ILi64EEEEEENS_12float_e5m2_tENS5_IJlSB_lEEESJ_SK_NS4_8TiledMMAINS4_8MMA_AtomIJNS4_4SM904GMMA31MMA_64x256x32_F32E5M2E5M2_SS_TNILNSO_7ScaleInE1ELSQ_1EEEEEENS4_6LayoutINS5_IJNSA_ILi2EEESB_SB_EEENS5_IJSB_NSA_ILi0EEESW_EEEEENS5_IJNS4_10UnderscoreESZ_SZ_EEEEENS4_13SM90_TMA_LOADENS4_14ComposedLayoutINS4_7SwizzleILi2ELi4ELi3EEENS4_18smem_ptr_flag_bitsILi8EEENST_INS5_IJNSA_ILi8EEESH_EEENS5_IJSH_SB_EEEEEEEvNS4_8identityES12_S1C_vS1D_EENS_8epilogue10collective6detail29Sm90TmaWarpSpecializedAdapterINS1G_15DefaultEpilogueISJ_SK_SK_NS1F_6thread17LinearCombinationISJ_Li1EffLNS1K_9ScaleType4KindE0ELNS_15FloatRoundStyleE2ESJ_EENS1_15EpilogueDefaultEEEEEvvEEEEvNT_6ParamsE,"",@"SHT_CUDA_INFO"
	.sectionflags	@""
	.align	4


	//----- nvinfo : EIATTR_CUDA_API_VERSION
	.align		4
        /*0000*/ 	.byte	0x04, 0x37
        /*0002*/ 	.short	(.L_18 - .L_17)
.L_17:
        /*0004*/ 	.word	0x00000082


	//----- nvinfo : EIATTR_KPARAM_INFO
	.align		4
.L_18:
        /*0008*/ 	.byte	0x04, 0x17
        /*000a*/ 	.short	(.L_20 - .L_19)
.L_19:
        /*000c*/ 	.word	0x00000000
        /*0010*/ 	.short	0x0000
        /*0012*/ 	.short	0x0070
        /*0014*/ 	.byte	0x00, 0xf0, 0x01, 0x10


	//----- nvinfo : EIATTR_SPARSE_MMA_MASK
	.align		4
.L_20:
        /*0018*/ 	.byte	0x03, 0x50
        /*001a*/ 	.short	0x0000


	//----- nvinfo : EIATTR_MAXREG_COUNT
	.align		4
        /*001c*/ 	.byte	0x03, 0x1b
        /*001e*/ 	.short	0x00a8


	//----- nvinfo : EIATTR_NUM_BARRIERS
	.align		4
        /*0020*/ 	.byte	0x02, 0x4c
        /*0022*/ 	.byte	0x01
	.zero		1


	//----- nvinfo : EIATTR_ANNOTATIONS
	.align		4
        /*0024*/ 	.byte	0x04, 0x55
        /*0026*/ 	.short	(.L_22 - .L_21)


	//   ....[0]....
.L_21:
        /*0028*/ 	.word	0x00000001
        /*002c*/ 	.byte	0x60, 0x06, 0x00, 0x00, 0x01, 0x00, 0x00, 0x00, 0x80, 0x06, 0x00, 0x00, 0x01, 0x00, 0x00, 0x00
        /* <DEDUP_REMOVED lines=193> */
        /*0c4c*/ 	.byte	0xb0, 0x03, 0x01, 0x00


	//----- nvinfo : EIATTR_MERCURY_ISA_VERSION
	.align		4
.L_22:
        /*0c50*/ 	.byte	0x03, 0x5f
        /*0c52*/ 	.short	0x0101


	//----- nvinfo : EIATTR_INT_WARP_WIDE_INSTR_OFFSETS
	.align		4
        /*0c54*/ 	.byte	0x04, 0x31
        /*0c56*/ 	.short	(.L_24 - .L_23)


	//   ....[0]....
.L_23:
        /*0c58*/ 	.word	0x00000530


	//   ....[1]....
        /*0c5c*/ 	.word	0x00000540


	//   ....[2]....
        /*0c60*/ 	.word	0x00000670


	//----- nvinfo : EIATTR_COOP_GROUP_MASK_REGIDS
	.align		4
.L_24:
        /*0c64*/ 	.byte	0x04, 0x29
        /*0c66*/ 	.short	(.L_26 - .L_25)


	//   ....[0]....
.L_25:
        /*0c68*/ 	.word	0xffffffff


	//   ....[1]....
        /*0c6c*/ 	.word	0xffffffff


	//   ....[2]....
        /*0c70*/ 	.word	0xffffffff


	//   ....[3]....
        /*0c74*/ 	.word	0xffffffff


	//   ....[4]....
        /*0c78*/ 	.word	0xffffffff


	//----- nvinfo : EIATTR_COOP_GROUP_INSTR_OFFSETS
	.align		4
.L_26:
        /*0c7c*/ 	.byte	0x04, 0x28
        /*0c7e*/ 	.short	(.L_28 - .L_27)


	//   ....[0]....
.L_27:
        /*0c80*/ 	.word	0x00000070


	//   ....[1]....
        /*0c84*/ 	.word	0x00000080


	//   ....[2]....
        /*0c88*/ 	.word	0x000001a0


	//   ....[3]....
        /*0c8c*/ 	.word	0x00000480


	//   ....[4]....
        /*0c90*/ 	.word	0x000013c0


	//----- nvinfo : EIATTR_REG_RECONFIG
	.align		4
.L_28:
        /*0c94*/ 	.byte	0x01, 0x54
	.zero		2


	//----- nvinfo : EIATTR_MBARRIER_INSTR_OFFSETS
	.align		4
        /*0c98*/ 	.byte	0x04, 0x39
        /*0c9a*/ 	.short	(.L_30 - .L_29)


	//   ....[0]....
.L_29:
        /*0c9c*/ 	.word	0x00000340
        /*0ca0*/ 	.word	0x000000ff
        /*0ca4*/ 	.word	0x00000000
        /*0ca8*/ 	.short	0x0100
        /*0caa*/ 	.byte	0x09
	.zero		1


	//   ....[1]....
        /*0cac*/ 	.word	0x00000350
        /*0cb0*/ 	.word	0x000000ff
        /*0cb4*/ 	.word	0x00000048
        /*0cb8*/ 	.short	0x0100
        /*0cba*/ 	.byte	0x09
	.zero		1


	//   ....[2]....
        /*0cbc*/ 	.word	0x00000360
        /*0cc0*/ 	.word	0x000000ff
        /*0cc4*/ 	.word	0x00000008
        /*0cc8*/ 	.short	0x0100
        /*0cca*/ 	.byte	0x09
	.zero		1


	//   ....[3]....
        /*0ccc*/ 	.word	0x00000370
        /*0cd0*/ 	.word	0x000000ff
        /*0cd4*/ 	.word	0x00000050
        /*0cd8*/ 	.short	0x0100
        /*0cda*/ 	.byte	0x09
	.zero		1


	//   ....[4]....
        /*0cdc*/ 	.word	0x00000380
        /*0ce0*/ 	.word	0x000000ff
        /*0ce4*/ 	.word	0x00000010
        /*0ce8*/ 	.short	0x0100
        /*0cea*/ 	.byte	0x09
	.zero		1


	//   ....[5]....
        /*0cec*/ 	.word	0x00000390
        /*0cf0*/ 	.word	0x000000ff
        /*0cf4*/ 	.word	0x00000058
        /*0cf8*/ 	.short	0x0100
        /*0cfa*/ 	.byte	0x09
	.zero		1


	//   ....[6]....
        /*0cfc*/ 	.word	0x000003a0
        /*0d00*/ 	.word	0x000000ff
        /*0d04*/ 	.word	0x00000018
        /*0d08*/ 	.short	0x0100
        /*0d0a*/ 	.byte	0x09
	.zero		1


	//   ....[7]....
        /*0d0c*/ 	.word	0x000003b0
        /*0d10*/ 	.word	0x000000ff
        /*0d14*/ 	.word	0x00000060
        /*0d18*/ 	.short	0x0100
        /*0d1a*/ 	.byte	0x09
	.zero		1


	//   ....[8]....
        /*0d1c*/ 	.word	0x000003c0
        /*0d20*/ 	.word	0x000000ff
        /*0d24*/ 	.word	0x00000020
        /*0d28*/ 	.short	0x0100
        /*0d2a*/ 	.byte	0x09
	.zero		1


	//   ....[9]....
        /*0d2c*/ 	.word	0x000003d0
        /*0d30*/ 	.word	0x000000ff
        /*0d34*/ 	.word	0x00000068
        /*0d38*/ 	.short	0x0100
        /*0d3a*/ 	.byte	0x09
	.zero		1


	//   ....[10]....
        /*0d3c*/ 	.word	0x000003e0
        /*0d40*/ 	.word	0x000000ff
        /*0d44*/ 	.word	0x00000028
        /*0d48*/ 	.short	0x0100
        /*0d4a*/ 	.byte	0x09
	.zero		1


	//   ....[11]....
        /*0d4c*/ 	.word	0x000003f0
        /*0d50*/ 	.word	0x000000ff
        /*0d54*/ 	.word	0x00000070
        /*0d58*/ 	.short	0x0100
        /*0d5a*/ 	.byte	0x09
	.zero		1


	//   ....[12]....
        /*0d5c*/ 	.word	0x00000400
        /*0d60*/ 	.word	0x000000ff
        /*0d64*/ 	.word	0x00000030
        /*0d68*/ 	.short	0x0100
        /*0d6a*/ 	.byte	0x09
	.zero		1


	//   ....[13]....
        /*0d6c*/ 	.word	0x00000410
        /*0d70*/ 	.word	0x000000ff
        /*0d74*/ 	.word	0x00000078
        /*0d78*/ 	.short	0x0100
        /*0d7a*/ 	.byte	0x09
	.zero		1


	//   ....[14]....
        /*0d7c*/ 	.word	0x00000420
        /*0d80*/ 	.word	0x000000ff
        /*0d84*/ 	.word	0x00000038
        /*0d88*/ 	.short	0x0100
        /*0d8a*/ 	.byte	0x09
	.zero		1


	//   ....[15]....
        /*0d8c*/ 	.word	0x00000430
        /*0d90*/ 	.word	0x000000ff
        /*0d94*/ 	.word	0x00000080
        /*0d98*/ 	.short	0x0100
        /*0d9a*/ 	.byte	0x09
	.zero		1


	//   ....[16]....
        /*0d9c*/ 	.word	0x00000440
        /*0da0*/ 	.word	0x000000ff
        /*0da4*/ 	.word	0x00000040
        /*0da8*/ 	.short	0x0100
        /*0daa*/ 	.byte	0x09
	.zero		1


	//   ....[17]....
        /*0dac*/ 	.word	0x00000450
        /*0db0*/ 	.word	0x000000ff
        /*0db4*/ 	.word	0x00000088
        /*0db8*/ 	.short	0x0100
        /*0dba*/ 	.byte	0x09
	.zero		1


	//   ....[18]....
        /*0dbc*/ 	.word	0x000006a0
        /*0dc0*/ 	.word	0x000000ff
        /*0dc4*/ 	.word	0x000000a0
        /*0dc8*/ 	.short	0x0100
        /*0dca*/ 	.byte	0x06
	.zero		1


	//   ....[19]....
        /*0dcc*/ 	.word	0x000006b0
        /*0dd0*/ 	.word	0x000000ff
        /*0dd4*/ 	.word	0x000000a8
        /*0dd8*/ 	.short	0x0100
        /*0dda*/ 	.byte	0x06
	.zero		1


	//   ....[20]....
        /*0ddc*/ 	.word	0x00001bd0
        /*0de0*/ 	.word	0x000000ff
        /*0de4*/ 	.word	0x00000000
        /*0de8*/ 	.short	0x010a
        /*0dea*/ 	.byte	0x06
	.zero		1


	//   ....[21]....
        /*0dec*/ 	.word	0x00001c10
        /*0df0*/ 	.word	0x000000ff
        /*0df4*/ 	.word	0x00000000
        /*0df8*/ 	.short	0x010a
        /*0dfa*/ 	.byte	0x06
	.zero		1


	//   ....[22]....
        /*0dfc*/ 	.word	0x00002e20
        /*0e00*/ 	.word	0x000000ff
        /*0e04*/ 	.word	0x00000000
        /*0e08*/ 	.short	0x010a
        /*0e0a*/ 	.byte	0x09
	.zero		1


	//   ....[23]....
        /*0e0c*/ 	.word	0x00002e60
        /*0e10*/ 	.word	0x000000ff
        /*0e14*/ 	.word	0x00000000
        /*0e18*/ 	.short	0x010a
        /*0e1a*/ 	.byte	0x09
	.zero		1


	//   ....[24]....
        /*0e1c*/ 	.word	0x00003e80
        /*0e20*/ 	.word	0x000000ff
        /*0e24*/ 	.word	0x00000000
        /*0e28*/ 	.short	0x0101
        /*0e2a*/ 	.byte	0x08
	.zero		1


	//   ....[25]....
        /*0e2c*/ 	.word	0x00005050
        /*0e30*/ 	.word	0x000000ff
        /*0e34*/ 	.word	0x00000000
        /*0e38*/ 	.short	0x0101
        /*0e3a*/ 	.byte	0x08
	.zero		1


	//   ....[26]....
        /*0e3c*/ 	.word	0x0000f300
        /*0e40*/ 	.word	0x0000000d
        /*0e44*/ 	.word	0x00000048
        /*0e48*/ 	.short	0x010a
        /*0e4a*/ 	.byte	0x3f
	.zero		1


	//   ....[27]....
        /*0e4c*/ 	.word	0x0000f6c0
        /*0e50*/ 	.word	0x00000004
        /*0e54*/ 	.word	0x000000a8
        /*0e58*/ 	.short	0x0101
        /*0e5a*/ 	.byte	0x3f
	.zero		1


	//   ....[28]....
        /*0e5c*/ 	.word	0x0000fe30
        /*0e60*/ 	.word	0x00000007
        /*0e64*/ 	.word	0x00000000
        /*0e68*/ 	.short	0x010a
        /*0e6a*/ 	.byte	0x3f
	.zero		1


	//   ....[29]....
        /*0e6c*/ 	.word	0x0000feb0
        /*0e70*/ 	.word	0x00000009
        /*0e74*/ 	.word	0x00000000
        /*0e78*/ 	.short	0x010a
        /*0e7a*/ 	.byte	0x3f
	.zero		1


	//   ....[30]....
        /*0e7c*/ 	.word	0x0000ff40
        /*0e80*/ 	.word	0x00000006
        /*0e84*/ 	.word	0x00000000
        /*0e88*/ 	.short	0x010a
        /*0e8a*/ 	.byte	0x3f
	.zero		1


	//   ....[31]....
        /*0e8c*/ 	.word	0x0000ffd0
        /*0e90*/ 	.word	0x00000009
        /*0e94*/ 	.word	0x00000000
        /*0e98*/ 	.short	0x010a
        /*0e9a*/ 	.byte	0x3f
	.zero		1


	//   ....[32]....
        /*0e9c*/ 	.word	0x00010060
        /*0ea0*/ 	.word	0x00000006
        /*0ea4*/ 	.word	0x00000000
        /*0ea8*/ 	.short	0x010a
        /*0eaa*/ 	.byte	0x3f
	.zero		1


	//   ....[33]....
        /*0eac*/ 	.word	0x000100f0
        /*0eb0*/ 	.word	0x00000009
        /*0eb4*/ 	.word	0x00000000
        /*0eb8*/ 	.short	0x010a
        /*0eba*/ 	.byte	0x3f
	.zero		1


	//   ....[34]....
        /*0ebc*/ 	.word	0x00010180
        /*0ec0*/ 	.word	0x00000006
        /*0ec4*/ 	.word	0x00000000
        /*0ec8*/ 	.short	0x010a
        /*0eca*/ 	.byte	0x3f
	.zero		1


	//   ....[35]....
        /*0ecc*/ 	.word	0x00010210
        /*0ed0*/ 	.word	0x00000009
        /*0ed4*/ 	.word	0x00000000
        /*0ed8*/ 	.short	0x010a
        /*0eda*/ 	.byte	0x3f
	.zero		1


	//   ....[36]....
        /*0edc*/ 	.word	0x000102a0
        /*0ee0*/ 	.word	0x00000003
        /*0ee4*/ 	.word	0x00000000
        /*0ee8*/ 	.short	0x010a
        /*0eea*/ 	.byte	0x3f
	.zero		1


	//   ....[37]....
        /*0eec*/ 	.word	0x00010310
        /*0ef0*/ 	.word	0x00000003
        /*0ef4*/ 	.word	0x00000000
        /*0ef8*/ 	.short	0x010a
        /*0efa*/ 	.byte	0x3f
	.zero		1


	//   ....[38]....
        /*0efc*/ 	.word	0x00010380
        /*0f00*/ 	.word	0x00000000
        /*0f04*/ 	.word	0x00000000
        /*0f08*/ 	.short	0x010a
        /*0f0a*/ 	.byte	0x3f
	.zero		1


	//   ....[39]....
        /*0f0c*/ 	.word	0x00010460
        /*0f10*/ 	.word	0x0000000d
        /*0f14*/ 	.word	0x00000048
        /*0f18*/ 	.short	0x010a
        /*0f1a*/ 	.byte	0x3f
	.zero		1


	//   ....[40]....
        /*0f1c*/ 	.word	0x00010540
        /*0f20*/ 	.word	0x00000007
        /*0f24*/ 	.word	0x00000000
        /*0f28*/ 	.short	0x010a
        /*0f2a*/ 	.byte	0x3f
	.zero		1


	//   ....[41]....
        /*0f2c*/ 	.word	0x00010590
        /*0f30*/ 	.word	0x00000009
        /*0f34*/ 	.word	0x00000000
        /*0f38*/ 	.short	0x010a
        /*0f3a*/ 	.byte	0x3f
	.zero		1


	//   ....[42]....
        /*0f3c*/ 	.word	0x000105e0
        /*0f40*/ 	.word	0x00000006
        /*0f44*/ 	.word	0x00000000
        /*0f48*/ 	.short	0x010a
        /*0f4a*/ 	.byte	0x3f
	.zero		1


	//   ....[43]....
        /*0f4c*/ 	.word	0x00010630
        /*0f50*/ 	.word	0x00000009
        /*0f54*/ 	.word	0x00000000
        /*0f58*/ 	.short	0x010a
        /*0f5a*/ 	.byte	0x3f
	.zero		1


	//   ....[44]....
        /*0f5c*/ 	.word	0x00010680
        /*0f60*/ 	.word	0x00000006
        /*0f64*/ 	.word	0x00000000
        /*0f68*/ 	.short	0x010a
        /*0f6a*/ 	.byte	0x3f
	.zero		1


	//   ....[45]....
        /*0f6c*/ 	.word	0x000106d0
        /*0f70*/ 	.word	0x00000009
        /*0f74*/ 	.word	0x00000000
        /*0f78*/ 	.short	0x010a
        /*0f7a*/ 	.byte	0x3f
	.zero		1


	//   ....[46]....
        /*0f7c*/ 	.word	0x00010720
        /*0f80*/ 	.word	0x00000006
        /*0f84*/ 	.word	0x00000000
        /*0f88*/ 	.short	0x010a
        /*0f8a*/ 	.byte	0x3f
	.zero		1


	//   ....[47]....
        /*0f8c*/ 	.word	0x00010770
        /*0f90*/ 	.word	0x00000009
        /*0f94*/ 	.word	0x00000000
        /*0f98*/ 	.short	0x010a
        /*0f9a*/ 	.byte	0x3f
	.zero		1


	//----- nvinfo : EIATTR_NUM_MBARRIERS
	.align		4
.L_30:
        /*0f9c*/ 	.byte	0x03, 0x38
        /*0f9e*/ 	.short	0x0014


	//----- nvinfo : EIATTR_EXIT_INSTR_OFFSETS
	.align		4
        /*0fa0*/ 	.byte	0x04, 0x1c
        /*0fa2*/ 	.short	(.L_32 - .L_31)


	//   ....[0]....
.L_31:
        /*0fa4*/ 	.word	0x00000710


	//   ....[1]....
        /*0fa8*/ 	.word	0x00001060


	//   ....[2]....
        /*0fac*/ 	.word	0x0000e940


	//   ....[3]....
        /*0fb0*/ 	.word	0x0000ef90


	//   ....[4]....
        /*0fb4*/ 	.word	0x000102f0


	//----- nvinfo : EIATTR_MAX_THREADS
	.align		4
.L_32:
        /*0fb8*/ 	.byte	0x04, 0x05
        /*0fba*/ 	.short	(.L_34 - .L_33)
.L_33:
        /*0fbc*/ 	.word	0x00000180
        /*0fc0*/ 	.word	0x00000001
        /*0fc4*/ 	.word	0x00000001


	//----- nvinfo : EIATTR_CRS_STACK_SIZE
	.align		4
.L_34:
        /*0fc8*/ 	.byte	0x04, 0x1e
        /*0fca*/ 	.short	(.L_36 - .L_35)
.L_35:
        /*0fcc*/ 	.word	0x00000000


	//----- nvinfo : EIATTR_CBANK_PARAM_SIZE
	.align		4
.L_36:
        /*0fd0*/ 	.byte	0x03, 0x19
        /*0fd2*/ 	.short	0x0470


	//----- nvinfo : EIATTR_PARAM_CBANK
	.align		4
        /*0fd4*/ 	.byte	0x04, 0x0a
        /*0fd6*/ 	.short	(.L_38 - .L_37)
	.align		4
.L_37:
        /*0fd8*/ 	.word	index@(.nv.constant0._ZN7cutlass13device_kernelINS_4gemm6kernel13GemmUniversalIN4cute5tupleIJiiiiEEENS1_10collective13CollectiveMmaINS1_37MainloopSm90TmaGmmaWarpSpecializedFP8ILi9ENS5_IJNS4_1CILi1EEESB_SB_EEENS1_35KernelTmaWarpSpecializedCooperativeEEENS5_IJNSA_ILi128EEENSA_ILi256EEENSA_ILi64EEEEEENS_12float_e5m2_tENS5_IJlSB_lEEESJ_SK_NS4_8TiledMMAINS4_8MMA_AtomIJNS4_4SM904GMMA31MMA_64x256x32_F32E5M2E5M2_SS_TNILNSO_7ScaleInE1ELSQ_1EEEEEENS4_6LayoutINS5_IJNSA_ILi2EEESB_SB_EEENS5_IJSB_NSA_ILi0EEESW_EEEEENS5_IJNS4_10UnderscoreESZ_SZ_EEEEENS4_13SM90_TMA_LOADENS4_14ComposedLayoutINS4_7SwizzleILi2ELi4ELi3EEENS4_18smem_ptr_flag_bitsILi8EEENST_INS5_IJNSA_ILi8EEESH_EEENS5_IJSH_SB_EEEEEEEvNS4_8identityES12_S1C_vS1D_EENS_8epilogue10collective6detail29Sm90TmaWarpSpecializedAdapterINS1G_15DefaultEpilogueISJ_SK_SK_NS1F_6thread17LinearCombinationISJ_Li1EffLNS1K_9ScaleType4KindE0ELNS_15FloatRoundStyleE2ESJ_EENS1_15EpilogueDefaultEEEEEvvEEEEvNT_6ParamsE)
        /*0fdc*/ 	.short	0x0210
        /*0fde*/ 	.short	0x0470


	//----- nvinfo : EIATTR_SW_WAR
	.align		4
.L_38:
        /*0fe0*/ 	.byte	0x04, 0x36
        /*0fe2*/ 	.short	(.L_40 - .L_39)
.L_39:
        /*0fe4*/ 	.word	0x00000008
.L_40:


//--------------------- .nv.callgraph             --------------------------
	.section	.nv.callgraph,"",@"SHT_CUDA_CALLGRAPH"
	.align	4
	.sectionentsize	8
	.align		4
        /*0000*/ 	.word	0x00000000
	.align		4
        /*0004*/ 	.word	0xffffffff
	.align		4
        /*0008*/ 	.word	0x00000000
	.align		4
        /*000c*/ 	.word	0xfffffffe
	.align		4
        /*0010*/ 	.word	0x00000000
	.align		4
        /*0014*/ 	.word	0xfffffffd
	.align		4
        /*0018*/ 	.word	0x00000000
	.align		4
        /*001c*/ 	.word	0xfffffffc


//--------------------- .nv.constant4             --------------------------
	.section	.nv.constant4,"a",@progbits
	.align	8
	.align		8
.nv.constant4:
        /*0000*/ 	.dword	_ZN40_INTERNAL_91cf6556_4_k_cu_1b94595d_226694cuda3std3__45__cpo5beginE
	.align		8
        /*0008*/ 	.dword	_ZN40_INTERNAL_91cf6556_4_k_cu_1b94595d_226694cuda3std3__45__cpo3endE
	.align		8
        /*0010*/ 	.dword	_ZN40_INTERNAL_91cf6556_4_k_cu_1b94595d_226694cuda3std3__45__cpo6cbeginE
	.align		8
        /*0018*/ 	.dword	_ZN40_INTERNAL_91cf6556_4_k_cu_1b94595d_226694cuda3std3__45__cpo4cendE
	.align		8
        /*0020*/ 	.dword	_ZN40_INTERNAL_91cf6556_4_k_cu_1b94595d_226694cuda3std3__442_GLOBAL__N__91cf6556_4_k_cu_1b94595d_226696ignoreE
	.align		8
        /*0028*/ 	.dword	_ZN40_INTERNAL_91cf6556_4_k_cu_1b94595d_226694cuda3std3__419piecewise_constructE
	.align		8
        /*0030*/ 	.dword	_ZN40_INTERNAL_91cf6556_4_k_cu_1b94595d_226694cuda3std3__48in_placeE
	.align		8
        /*0038*/ 	.dword	_ZN40_INTERNAL_91cf6556_4_k_cu_1b94595d_226694cuda3std6ranges3__45__cpo4swapE
	.align		8
        /*0040*/ 	.dword	_ZN40_INTERNAL_91cf6556_4_k_cu_1b94595d_226694cuda3std6ranges3__45__cpo9iter_moveE
	.align		8
        /*0048*/ 	.dword	_ZN40_INTERNAL_91cf6556_4_k_cu_1b94595d_226694cute7productE
	.align		8
        /*0050*/ 	.dword	_ZN40_INTERNAL_91cf6556_4_k_cu_1b94595d_226694cute1_E


//--------------------- .text._ZN7cutlass13device_kernelINS_4gemm6kernel13GemmUniversalIN4cute5tupleIJiiiiEEENS1_10collective13CollectiveMmaINS1_37MainloopSm90TmaGmmaWarpSpecializedFP8ILi9ENS5_IJNS4_1CILi1EEESB_SB_EEENS1_35KernelTmaWarpSpecializedCooperativeEEENS5_IJNSA_ILi128EEENSA_ILi256EEENSA_ILi64EEEEEENS_12float_e5m2_tENS5_IJlSB_lEEESJ_SK_NS4_8TiledMMAINS4_8MMA_AtomIJNS4_4SM904GMMA31MMA_64x256x32_F32E5M2E5M2_SS_TNILNSO_7ScaleInE1ELSQ_1EEEEEENS4_6LayoutINS5_IJNSA_ILi2EEESB_SB_EEENS5_IJSB_NSA_ILi0EEESW_EEEEENS5_IJNS4_10UnderscoreESZ_SZ_EEEEENS4_13SM90_TMA_LOADENS4_14ComposedLayoutINS4_7SwizzleILi2ELi4ELi3EEENS4_18smem_ptr_flag_bitsILi8EEENST_INS5_IJNSA_ILi8EEESH_EEENS5_IJSH_SB_EEEEEEEvNS4_8identityES12_S1C_vS1D_EENS_8epilogue10collective6detail29Sm90TmaWarpSpecializedAdapterINS1G_15DefaultEpilogueISJ_SK_SK_NS1F_6thread17LinearCombinationISJ_Li1EffLNS1K_9ScaleType4KindE0ELNS_15FloatRoundStyleE2ESJ_EENS1_15EpilogueDefaultEEEEEvvEEEEvNT_6ParamsE --------------------------
	.section	.text._ZN7cutlass13device_kernelINS_4gemm6kernel13GemmUniversalIN4cute5tupleIJiiiiEEENS1_10collective13CollectiveMmaINS1_37MainloopSm90TmaGmmaWarpSpecializedFP8ILi9ENS5_IJNS4_1CILi1EEESB_SB_EEENS1_35KernelTmaWarpSpecializedCooperativeEEENS5_IJNSA_ILi128EEENSA_ILi256EEENSA_ILi64EEEEEENS_12float_e5m2_tENS5_IJlSB_lEEESJ_SK_NS4_8TiledMMAINS4_8MMA_AtomIJNS4_4SM904GMMA31MMA_64x256x32_F32E5M2E5M2_SS_TNILNSO_7ScaleInE1ELSQ_1EEEEEENS4_6LayoutINS5_IJNSA_ILi2EEESB_SB_EEENS5_IJSB_NSA_ILi0EEESW_EEEEENS5_IJNS4_10UnderscoreESZ_SZ_EEEEENS4_13SM90_TMA_LOADENS4_14ComposedLayoutINS4_7SwizzleILi2ELi4ELi3EEENS4_18smem_ptr_flag_bitsILi8EEENST_INS5_IJNSA_ILi8EEESH_EEENS5_IJSH_SB_EEEEEEEvNS4_8identityES12_S1C_vS1D_EENS_8epilogue10collective6detail29Sm90TmaWarpSpecializedAdapterINS1G_15DefaultEpilogueISJ_SK_SK_NS1F_6thread17LinearCombinationISJ_Li1EffLNS1K_9ScaleType4KindE0ELNS_15FloatRoundStyleE2ESJ_EENS1_15EpilogueDefaultEEEEEvvEEEEvNT_6ParamsE,"ax",@progbits
	.align	128
.text._ZN7cutlass13device_kernelINS_4gemm6kernel13GemmUniversalIN4cute5tupleIJiiiiEEENS1_10collective13CollectiveMmaINS1_37MainloopSm90TmaGmmaWarpSpecializedFP8ILi9ENS5_IJNS4_1CILi1EEESB_SB_EEENS1_35KernelTmaWarpSpecializedCooperativeEEENS5_IJNSA_ILi128EEENSA_ILi256EEENSA_ILi64EEEEEENS_12float_e5m2_tENS5_IJlSB_lEEESJ_SK_NS4_8TiledMMAINS4_8MMA_AtomIJNS4_4SM904GMMA31MMA_64x256x32_F32E5M2E5M2_SS_TNILNSO_7ScaleInE1ELSQ_1EEEEEENS4_6LayoutINS5_IJNSA_ILi2EEESB_SB_EEENS5_IJSB_NSA_ILi0EEESW_EEEEENS5_IJNS4_10UnderscoreESZ_SZ_EEEEENS4_13SM90_TMA_LOADENS4_14ComposedLayoutINS4_7SwizzleILi2ELi4ELi3EEENS4_18smem_ptr_flag_bitsILi8EEENST_INS5_IJNSA_ILi8EEESH_EEENS5_IJSH_SB_EEEEEEEvNS4_8identityES12_S1C_vS1D_EENS_8epilogue10collective6detail29Sm90TmaWarpSpecializedAdapterINS1G_15DefaultEpilogueISJ_SK_SK_NS1F_6thread17LinearCombinationISJ_Li1EffLNS1K_9ScaleType4KindE0ELNS_15FloatRoundStyleE2ESJ_EENS1_15EpilogueDefaultEEEEEvvEEEEvNT_6ParamsE:
        .type           _ZN7cutlass13device_kernelINS_4gemm6kernel13GemmUniversalIN4cute5tupleIJiiiiEEENS1_10collective13CollectiveMmaINS1_37MainloopSm90TmaGmmaWarpSpecializedFP8ILi9ENS5_IJNS4_1CILi1EEESB_SB_EEENS1_35KernelTmaWarpSpecializedCooperativeEEENS5_IJNSA_ILi128EEENSA_ILi256EEENSA_ILi64EEEEEENS_12float_e5m2_tENS5_IJlSB_lEEESJ_SK_NS4_8TiledMMAINS4_8MMA_AtomIJNS4_4SM904GMMA31MMA_64x256x32_F32E5M2E5M2_SS_TNILNSO_7ScaleInE1ELSQ_1EEEEEENS4_6LayoutINS5_IJNSA_ILi2EEESB_SB_EEENS5_IJSB_NSA_ILi0EEESW_EEEEENS5_IJNS4_10UnderscoreESZ_SZ_EEEEENS4_13SM90_TMA_LOADENS4_14ComposedLayoutINS4_7SwizzleILi2ELi4ELi3EEENS4_18smem_ptr_flag_bitsILi8EEENST_INS5_IJNSA_ILi8EEESH_EEENS5_IJSH_SB_EEEEEEEvNS4_8identityES12_S1C_vS1D_EENS_8epilogue10collective6detail29Sm90TmaWarpSpecializedAdapterINS1G_15DefaultEpilogueISJ_SK_SK_NS1F_6thread17LinearCombinationISJ_Li1EffLNS1K_9ScaleType4KindE0ELNS_15FloatRoundStyleE2ESJ_EENS1_15EpilogueDefaultEEEEEvvEEEEvNT_6ParamsE,@function
        .size           _ZN7cutlass13device_kernelINS_4gemm6kernel13GemmUniversalIN4cute5tupleIJiiiiEEENS1_10collective13CollectiveMmaINS1_37MainloopSm90TmaGmmaWarpSpecializedFP8ILi9ENS5_IJNS4_1CILi1EEESB_SB_EEENS1_35KernelTmaWarpSpecializedCooperativeEEENS5_IJNSA_ILi128EEENSA_ILi256EEENSA_ILi64EEEEEENS_12float_e5m2_tENS5_IJlSB_lEEESJ_SK_NS4_8TiledMMAINS4_8MMA_AtomIJNS4_4SM904GMMA31MMA_64x256x32_F32E5M2E5M2_SS_TNILNSO_7ScaleInE1ELSQ_1EEEEEENS4_6LayoutINS5_IJNSA_ILi2EEESB_SB_EEENS5_IJSB_NSA_ILi0EEESW_EEEEENS5_IJNS4_10UnderscoreESZ_SZ_EEEEENS4_13SM90_TMA_LOADENS4_14ComposedLayoutINS4_7SwizzleILi2ELi4ELi3EEENS4_18smem_ptr_flag_bitsILi8EEENST_INS5_IJNSA_ILi8EEESH_EEENS5_IJSH_SB_EEEEEEEvNS4_8identityES12_S1C_vS1D_EENS_8epilogue10collective6detail29Sm90TmaWarpSpecializedAdapterINS1G_15DefaultEpilogueISJ_SK_SK_NS1F_6thread17LinearCombinationISJ_Li1EffLNS1K_9ScaleType4KindE0ELNS_15FloatRoundStyleE2ESJ_EENS1_15EpilogueDefaultEEEEEvvEEEEvNT_6ParamsE,(.L_x_340 - _ZN7cutlass13device_kernelINS_4gemm6kernel13GemmUniversalIN4cute5tupleIJiiiiEEENS1_10collective13CollectiveMmaINS1_37MainloopSm90TmaGmmaWarpSpecializedFP8ILi9ENS5_IJNS4_1CILi1EEESB_SB_EEENS1_35KernelTmaWarpSpecializedCooperativeEEENS5_IJNSA_ILi128EEENSA_ILi256EEENSA_ILi64EEEEEENS_12float_e5m2_tENS5_IJlSB_lEEESJ_SK_NS4_8TiledMMAINS4_8MMA_AtomIJNS4_4SM904GMMA31MMA_64x256x32_F32E5M2E5M2_SS_TNILNSO_7ScaleInE1ELSQ_1EEEEEENS4_6LayoutINS5_IJNSA_ILi2EEESB_SB_EEENS5_IJSB_NSA_ILi0EEESW_EEEEENS5_IJNS4_10UnderscoreESZ_SZ_EEEEENS4_13SM90_TMA_LOADENS4_14ComposedLayoutINS4_7SwizzleILi2ELi4ELi3EEENS4_18smem_ptr_flag_bitsILi8EEENST_INS5_IJNSA_ILi8EEESH_EEENS5_IJSH_SB_EEEEEEEvNS4_8identityES12_S1C_vS1D_EENS_8epilogue10collective6detail29Sm90TmaWarpSpecializedAdapterINS1G_15DefaultEpilogueISJ_SK_SK_NS1F_6thread17LinearCombinationISJ_Li1EffLNS1K_9ScaleType4KindE0ELNS_15FloatRoundStyleE2ESJ_EENS1_15EpilogueDefaultEEEEEvvEEEEvNT_6ParamsE)
        .other          _ZN7cutlass13device_kernelINS_4gemm6kernel13GemmUniversalIN4cute5tupleIJiiiiEEENS1_10collective13CollectiveMmaINS1_37MainloopSm90TmaGmmaWarpSpecializedFP8ILi9ENS5_IJNS4_1CILi1EEESB_SB_EEENS1_35KernelTmaWarpSpecializedCooperativeEEENS5_IJNSA_ILi128EEENSA_ILi256EEENSA_ILi64EEEEEENS_12float_e5m2_tENS5_IJlSB_lEEESJ_SK_NS4_8TiledMMAINS4_8MMA_AtomIJNS4_4SM904GMMA31MMA_64x256x32_F32E5M2E5M2_SS_TNILNSO_7ScaleInE1ELSQ_1EEEEEENS4_6LayoutINS5_IJNSA_ILi2EEESB_SB_EEENS5_IJSB_NSA_ILi0EEESW_EEEEENS5_IJNS4_10UnderscoreESZ_SZ_EEEEENS4_13SM90_TMA_LOADENS4_14ComposedLayoutINS4_7SwizzleILi2ELi4ELi3EEENS4_18smem_ptr_flag_bitsILi8EEENST_INS5_IJNSA_ILi8EEESH_EEENS5_IJSH_SB_EEEEEEEvNS4_8identityES12_S1C_vS1D_EENS_8epilogue10collective6detail29Sm90TmaWarpSpecializedAdapterINS1G_15DefaultEpilogueISJ_SK_SK_NS1F_6thread17LinearCombinationISJ_Li1EffLNS1K_9ScaleType4KindE0ELNS_15FloatRoundStyleE2ESJ_EENS1_15EpilogueDefaultEEEEEvvEEEEvNT_6ParamsE,@"STO_CUDA_ENTRY STV_DEFAULT"
_ZN7cutlass13device_kernelINS_4gemm6kernel13GemmUniversalIN4cute5tupleIJiiiiEEENS1_10collective13CollectiveMmaINS1_37MainloopSm90TmaGmmaWarpSpecializedFP8ILi9ENS5_IJNS4_1CILi1EEESB_SB_EEENS1_35KernelTmaWarpSpecializedCooperativeEEENS5_IJNSA_ILi128EEENSA_ILi256EEENSA_ILi64EEEEEENS_12float_e5m2_tENS5_IJlSB_lEEESJ_SK_NS4_8TiledMMAINS4_8MMA_AtomIJNS4_4SM904GMMA31MMA_64x256x32_F32E5M2E5M2_SS_TNILNSO_7ScaleInE1ELSQ_1EEEEEENS4_6LayoutINS5_IJNSA_ILi2EEESB_SB_EEENS5_IJSB_NSA_ILi0EEESW_EEEEENS5_IJNS4_10UnderscoreESZ_SZ_EEEEENS4_13SM90_TMA_LOADENS4_14ComposedLayoutINS4_7SwizzleILi2ELi4ELi3EEENS4_18smem_ptr_flag_bitsILi8EEENST_INS5_IJNSA_ILi8EEESH_EEENS5_IJSH_SB_EEEEEEEvNS4_8identityES12_S1C_vS1D_EENS_8epilogue10collective6detail29Sm90TmaWarpSpecializedAdapterINS1G_15DefaultEpilogueISJ_SK_SK_NS1F_6thread17LinearCombinationISJ_Li1EffLNS1K_9ScaleType4KindE0ELNS_15FloatRoundStyleE2ESJ_EENS1_15EpilogueDefaultEEEEEvvEEEEvNT_6ParamsE:
[----:B------:R-:W0:Y:S02]  /*0000*/  LDC R1, c[0x0][0x28] ;  /* 0x00000a00ff017b82 */ /* 0x000e240000000800 */
[----:B0-----:R-:W-:Y:S01]  /*0010*/  VIADD R1, R1, 0xffffff00 ;  /* 0xffffff0001017836 */ /* 0x001fe20000000000 */
[----:B------:R-:W0:Y:S01]  /*0020*/  S2R R2, SR_TID.X ;  /* 0x0000000000027919 */ /* 0x000e220000002100 */
[----:B------:R-:W-:Y:S01]  /*0030*/  ELECT P0, URZ, PT ;  /* 0x00000000003f782f */ /* 0x000fe20003800000 */
[----:B------:R-:W-:Y:S01]  /*0040*/  BSSY B0, `(.L_x_0) ;  /* 0x0000015000007945 */ /* 0x000fe20003800000 */
[--C-:B0-----:R-:W-:Y:S02]  /*0050*/  SHF.R.U32.HI R0, RZ, 0x5, R2.reuse ;  /* 0x00000005ff007819 */ /* 0x101fe40000011602 */
[----:B------:R-:W-:-:S03]  /*0060*/  SHF.R.U32.HI R2, RZ, 0x7, R2 ;  /* 0x00000007ff027819 */ /* 0x000fc60000011602 */
[----:B------:R-:W0:Y:S04]  /*0070*/  SHFL.IDX PT, R3, R0, RZ, 0x1f ;  /* 0x00001fff00037589 */ /* 0x000e2800000e0000 */
[----:B------:R-:W1:Y:S01]  /*0080*/  SHFL.IDX PT, R2, R2, RZ, 0x1f ;  /* 0x00001fff02027589 */ /* 0x000e6200000e0000 */
[----:B0-----:R-:W-:Y:S02]  /*0090*/  R2UR UR4, R3 ;  /* 0x00000000030472ca */ /* 0x001fe400000e0000 */
[----:B-1----:R-:W-:-:S11]  /*00a0*/  R2UR UR6, R2 ;  /* 0x00000000020672ca */ /* 0x002fd600000e0000 */
[----:B------:R-:W-:Y:S02]  /*00b0*/  USHF.R.S32.HI UR5, URZ, 0x1f, UR4 ;  /* 0x0000001f3f057899 */ /* 0x000fe40008011404 */
[----:B------:R-:W-:Y:S02]  /*00c0*/  ISETP.NE.OR P0, PT, RZ, UR4, !P0 ;  /* 0x00000004ff007c0c */ /* 0x000fe4000c705670 */
[----:B------:R-:W-:-:S04]  /*00d0*/  ULEA.HI UR5, UR5, UR4, URZ, 0x2 ;  /* 0x0000000405057291 */ /* 0x000fc8000f8f103f */
[----:B------:R-:W-:-:S04]  /*00e0*/  ULOP3.LUT UR5, UR5, 0xfffffffc, URZ, 0xc0, !UPT ;  /* 0xfffffffc05057892 */ /* 0x000fc8000f8ec03f */
[----:B------:R-:W-:-:S03]  /*00f0*/  UIADD3 UR8, UR4, -UR5, URZ ;  /* 0x8000000504087290 */ /* 0x000fc6000fffe03f */
[----:B------:R-:W-:Y:S09]  /*0100*/  @P0 BRA `(.L_x_1) ;  /* 0x0000000000200947 */ /* 0x000ff20003800000 */
[----:B------:R-:W-:Y:S02]  /*0110*/  ULDC.64 UR4, c[0x0][0x198] ;  /* 0x0000660000047ab9 */ /* 0x000fe40000000a00 */
[----:B------:R-:W-:Y:S02]  /*0120*/  UIADD3 UR10, UP0, UR4, 0xf0, URZ ;  /* 0x000000f0040a7890 */ /* 0x000fe4000ff1e03f */
[----:B------:R-:W-:Y:S02]  /*0130*/  UIADD3 UR4, UP1, UR4, 0x1f0, URZ ;  /* 0x000001f004047890 */ /* 0x000fe4000ff3e03f */
[----:B------:R-:W-:Y:S02]  /*0140*/  UIADD3.X UR11, URZ, UR5, URZ, UP0, !UPT ;  /* 0x000000053f0b7290 */ /* 0x000fe400087fe43f */
[----:B------:R-:W-:-:S07]  /*0150*/  UIADD3.X UR5, URZ, UR5, URZ, UP1, !UPT ;  /* 0x000000053f057290 */ /* 0x000fce0008ffe43f */
[----:B------:R0:W-:Y:S02]  /*0160*/  UTMACCTL.PF [UR10] ;  /* 0x000000000a0079b9 */ /* 0x0001e40008040000 */
[----:B------:R0:W-:Y:S02]  /*0170*/  UTMACCTL.PF [UR4] ;  /* 0x00000000040079b9 */ /* 0x0001e40008040000 */
[----:B0-----:R-:W-:Y:S01]  /*0180*/  NOP ;  /* 0x0000000000007918 */ /* 0x001fe20000000000 */
.L_x_1:
[----:B------:R-:W-:Y:S05]  /*0190*/  BSYNC B0 ;  /* 0x0000000000007941 */ /* 0x000fea0003800000 */
.L_x_0:
[----:B------:R-:W0:Y:S01]  /*01a0*/  SHFL.IDX PT, R2, R0, RZ, 0x1f ;  /* 0x00001fff00027589 */ /* 0x000e2200000e0000 */
[----:B------:R-:W-:Y:S01]  /*01b0*/  UISETP.NE.AND UP0, UPT, UR8, 0x3, UPT ;  /* 0x000000030800788c */ /* 0x000fe2000bf05270 */
[----:B------:R-:W-:Y:S01]  /*01c0*/  ISETP.NE.AND P1, PT, RZ, UR6, PT ;  /* 0x00000006ff007c0c */ /* 0x000fe2000bf25270 */
[----:B------:R-:W-:Y:S02]  /*01d0*/  UIADD3 UR10, UR6, -0x1, URZ ;  /* 0xffffffff060a7890 */ /* 0x000fe4000fffe03f */
[----:B------:R-:W-:Y:S02]  /*01e0*/  UISETP.EQ.OR UP0, UPT, UR8, URZ, !UP0 ;  /* 0x0000003f0800728c */ /* 0x000fe4000c702670 */
[----:B------:R-:W-:Y:S02]  /*01f0*/  UISETP.GE.U32.AND UP1, UPT, UR10, 0x2, UPT ;  /* 0x000000020a00788c */ /* 0x000fe4000bf26070 */
[----:B------:R-:W-:-:S04]  /*0200*/  UISETP.EQ.AND UP0, UPT, UR6, URZ, UP0 ;  /* 0x0000003f0600728c */ /* 0x000fc80008702270 */
[----:B------:R-:W-:-:S04]  /*0210*/  USEL UR13, URZ, 0x1, !UP0 ;  /* 0x000000013f0d7887 */ /* 0x000fc8000c000000 */
[----:B------:R-:W-:Y:S01]  /*0220*/  USEL UR13, UR13, 0x2, UP1 ;  /* 0x000000020d0d7887 */ /* 0x000fe20008800000 */
[----:B0-----:R-:W-:-:S13]  /*0230*/  ISETP.NE.AND P0, PT, R2, RZ, PT ;  /* 0x000000ff0200720c */ /* 0x001fda0003f05270 */
[----:B------:R-:W-:Y:S05]  /*0240*/  @P0 BRA `(.L_x_2) ;  /* 0x00000000008c0947 */ /* 0x000fea0003800000 */
[----:B------:R-:W-:Y:S01]  /*0250*/  ELECT P0, URZ, PT ;  /* 0x00000000003f782f */ /* 0x000fe20003800000 */
[----:B------:R-:W-:-:S12]  /*0260*/  BSSY B0, `(.L_x_2) ;  /* 0x0000021000007945 */ /* 0x000fd80003800000 */
[----:B------:R-:W-:Y:S05]  /*0270*/  @!P0 BRA `(.L_x_3) ;  /* 0x00000000007c8947 */ /* 0x000fea0003800000 */
[----:B------:R-:W0:Y:S01]  /*0280*/  S2UR UR9, SR_CgaCtaId ;  /* 0x00000000000979c3 */ /* 0x000e220000008800 */
[----:B------:R-:W-:Y:S01]  /*0290*/  UMOV UR4, 0x400 ;  /* 0x0000040000047882 */ /* 0x000fe20000000000 */
[----:B------:R-:W-:Y:S01]  /*02a0*/  UMOV UR5, 0x1 ;  /* 0x0000000100057882 */ /* 0x000fe20000000000 */
[----:B------:R-:W-:Y:S02]  /*02b0*/  UMOV UR6, 0x100 ;  /* 0x0000010000067882 */ /* 0x000fe40000000000 */
[----:B------:R-:W-:-:S04]  /*02c0*/  UIADD3 UR6, -UR6, 0x100000, URZ ;  /* 0x0010000006067890 */ /* 0x000fc8000fffe13f */
[----:B------:R-:W-:Y:S02]  /*02d0*/  USHF.L.U32 UR7, UR6, 0xb, URZ ;  /* 0x0000000b06077899 */ /* 0x000fe4000800063f */
[----:B------:R-:W-:Y:S02]  /*02e0*/  USHF.L.U32 UR6, UR6, 0x1, URZ ;  /* 0x0000000106067899 */ /* 0x000fe4000800063f */
[----:B0-----:R-:W-:Y:S02]  /*02f0*/  ULEA UR9, UR9, UR4, 0x18 ;  /* 0x0000000409097291 */ /* 0x001fe4000f8ec03f */
[----:B------:R-:W-:-:S04]  /*0300*/  UIADD3 UR4, -UR5, 0x100000, URZ ;  /* 0x0010000005047890 */ /* 0x000fc8000fffe13f */
[----:B------:R-:W-:Y:S02]  /*0310*/  USHF.L.U32 UR5, UR4, 0xb, URZ ;  /* 0x0000000b04057899 */ /* 0x000fe4000800063f */
[----:B------:R-:W-:Y:S01]  /*0320*/  USHF.L.U32 UR4, UR4, 0x1, URZ ;  /* 0x0000000104047899 */ /* 0x000fe2000800063f */
[----:B------:R-:W0:Y:S11]  /*0330*/  FENCE.VIEW.ASYNC.S ;  /* 0x00000000000073c6 */ /* 0x000e360000000000 */
[----:B0-----:R0:W1:Y:S01]  /*0340*/  SYNCS.EXCH.64 URZ, [UR9], UR4 ;  /* 0x00000004093f75b2 */ /* 0x0010620008000100 */
[----:B------:R0:W2:Y:S01]  /*0350*/  SYNCS.EXCH.64 URZ, [UR9+0x48], UR6 ;  /* 0x00004806093f75b2 */ /* 0x0000a20008000100 */
[----:B------:R0:W3:Y:S01]  /*0360*/  SYNCS.EXCH.64 URZ, [UR9+0x8], UR4 ;  /* 0x00000804093f75b2 */ /* 0x0000e20008000100 */
[----:B------:R0:W4:Y:S01]  /*0370*/  SYNCS.EXCH.64 URZ, [UR9+0x50], UR6 ;  /* 0x00005006093f75b2 */ /* 0x0001220008000100 */
[----:B------:R0:W0:Y:S01]  /*0380*/  SYNCS.EXCH.64 URZ, [UR9+0x10], UR4 ;  /* 0x00001004093f75b2 */ /* 0x0000220008000100 */
        /* <DEDUP_REMOVED lines=13> */
[----:B------:R-:W-:Y:S01]  /*0460*/  NOP ;  /* 0x0000000000007918 */ /* 0x000fe20000000000 */
.L_x_3:
[----:B0-----:R-:W-:Y:S05]  /*0470*/  BSYNC B0 ;  /* 0x0000000000007941 */ /* 0x001fea0003800000 */
.L_x_2:
[----:B------:R-:W0:Y:S01]  /*0480*/  SHFL.IDX PT, R0, R0, RZ, 0x1f ;  /* 0x00001fff00007589 */ /* 0x000e2200000e0000 */
[----:B------:R-:W5:Y:S01]  /*0490*/  LDC R2, c[0x0][0x65c] ;  /* 0x00019700ff027b82 */ /* 0x000f620000000800 */
[----:B------:R-:W-:Y:S01]  /*04a0*/  ELECT P0, URZ, PT ;  /* 0x00000000003f782f */ /* 0x000fe20003800000 */
[----:B------:R-:W-:Y:S01]  /*04b0*/  IMAD.MOV.U32 R3, RZ, RZ, RZ ;  /* 0x000000ffff037224 */ /* 0x000fe200078e00ff */
[----:B------:R-:W-:Y:S01]  /*04c0*/  UMOV UR4, 0x20 ;  /* 0x0000002000047882 */ /* 0x000fe20000000000 */
[----:B------:R-:W-:Y:S01]  /*04d0*/  NOP ;  /* 0x0000000000007918 */ /* 0x000fe20000000000 */
[----:B------:R-:W-:Y:S01]  /*04e0*/  NOP ;  /* 0x0000000000007918 */ /* 0x000fe20000000000 */
[----:B0-----:R-:W-:Y:S02]  /*04f0*/  ISETP.NE.OR P0, PT, R0, RZ, !P0 ;  /* 0x000000ff0000720c */ /* 0x001fe40004705670 */
[----:B-----5:R-:W-:Y:S01]  /*0500*/  ISETP.NE.AND P2, PT, R2, 0x1, PT ;  /* 0x000000010200780c */ /* 0x020fe20003f45270 */
[----:B------:R-:W0:Y:S01]  /*0510*/  S2R R0, SR_CTAID.Y ;  /* 0x0000000000007919 */ /* 0x000e220000002600 */
[----:B------:R-:W5:Y:S09]  /*0520*/  S2R R2, SR_CTAID.X ;  /* 0x0000000000027919 */ /* 0x000f720000002500 */
[----:B------:R-:W-:Y:S01]  /*0530*/  VOTEU.ALL UP0, P0 ;  /* 0x00000000003f7886 */ /* 0x000fe20000000000 */
[----:B------:R-:W-:Y:S01]  /*0540*/  VOTEU.ALL UP1, P0 ;  /* 0x00000000003f7886 */ /* 0x000fe20000020000 */
[----:B------:R-:W5:Y:S01]  /*0550*/  @P2 LDC R7, c[0x0][0x10] ;  /* 0x00000400ff072b82 */ /* 0x000f620000000800 */
[----:B------:R-:W-:-:S02]  /*0560*/  @P2 IMAD.MOV.U32 R5, RZ, RZ, RZ ;  /* 0x000000ffff052224 */ /* 0x000fc400078e00ff */
[----:B------:R-:W-:Y:S01]  /*0570*/  @P2 IMAD.MOV.U32 R11, RZ, RZ, RZ ;  /* 0x000000ffff0b2224 */ /* 0x000fe200078e00ff */
[----:B------:R-:W-:Y:S01]  /*0580*/  @!UP0 UMOV UR6, 0x400 ;  /* 0x0000040000068882 */ /* 0x000fe20000000000 */
[----:B------:R-:W-:-:S04]  /*0590*/  @!UP0 UIADD3 UR4, -UR4, 0x100000, URZ ;  /* 0x0010000004048890 */ /* 0x000fc8000fffe13f */
[----:B------:R-:W-:Y:S02]  /*05a0*/  @!UP0 USHF.L.U32 UR5, UR4, 0xb, URZ ;  /* 0x0000000b04058899 */ /* 0x000fe4000800063f */
[----:B------:R-:W-:Y:S01]  /*05b0*/  @!UP0 USHF.L.U32 UR4, UR4, 0x1, URZ ;  /* 0x0000000104048899 */ /* 0x000fe2000800063f */
[----:B------:R-:W1:Y:S08]  /*05c0*/  @!P2 LDC R9, c[0x0][0xc] ;  /* 0x00000300ff09ab82 */ /* 0x000e700000000800 */
[----:B------:R-:W2:Y:S01]  /*05d0*/  @!UP0 S2UR UR7, SR_CgaCtaId ;  /* 0x00000000000789c3 */ /* 0x000ea20000008800 */
[----:B0-----:R-:W-:-:S04]  /*05e0*/  @P2 IMAD.MOV.U32 R4, RZ, RZ, R0 ;  /* 0x000000ffff042224 */ /* 0x001fc800078e0000 */
[----:B-----5:R-:W-:-:S04]  /*05f0*/  @P2 IMAD.WIDE.U32 R6, R2, R7, R4 ;  /* 0x0000000702062225 */ /* 0x020fc800078e0004 */
[----:B------:R-:W-:Y:S02]  /*0600*/  @P2 IMAD.MOV.U32 R16, RZ, RZ, R6 ;  /* 0x000000ffff102224 */ /* 0x000fe400078e0006 */
[----:B------:R-:W-:Y:S02]  /*0610*/  @P2 IMAD.IADD R17, R7, 0x1, R11 ;  /* 0x0000000107112824 */ /* 0x000fe400078e020b */
[----:B-1----:R-:W-:-:S04]  /*0620*/  @!P2 IMAD.WIDE.U32 R4, R9, R0, R2 ;  /* 0x000000000904a225 */ /* 0x002fc800078e0002 */
[----:B------:R-:W-:Y:S02]  /*0630*/  @!P2 IMAD.MOV.U32 R16, RZ, RZ, R4 ;  /* 0x000000ffff10a224 */ /* 0x000fe400078e0004 */
[----:B------:R-:W-:Y:S01]  /*0640*/  @!P2 IMAD.MOV.U32 R17, RZ, RZ, R5 ;  /* 0x000000ffff11a224 */ /* 0x000fe200078e0005 */
[----:B--2---:R-:W-:Y:S02]  /*0650*/  @!UP0 ULEA UR6, UR7, UR6, 0x18 ;  /* 0x0000000607068291 */ /* 0x004fe4000f8ec03f */
[----:B------:R0:W-:Y:S01]  /*0660*/  STL [R1+0x7c], R16 ;  /* 0x00007c1001007387 */ /* 0x0001e20000100800 */
[----:B------:R-:W-:-:S03]  /*0670*/  VOTEU.ALL UP0, P0 ;  /* 0x00000000003f7886 */ /* 0x000fc60000000000 */
[----:B------:R0:W-:Y:S04]  /*0680*/  STL [R1+0x78], R17 ;  /* 0x0000781101007387 */ /* 0x0001e80000100800 */
[----:B------:R-:W1:Y:S02]  /*0690*/  FENCE.VIEW.ASYNC.S ;  /* 0x00000000000073c6 */ /* 0x000e640000000000 */
[----:B-1----:R0:W3:Y:S01]  /*06a0*/  @!UP0 SYNCS.EXCH.64 URZ, [UR6+0xa0], UR4 ;  /* 0x0000a004063f85b2 */ /* 0x0020e20008000100 */
[----:B------:R0:W3:Y:S01]  /*06b0*/  @!UP1 SYNCS.EXCH.64 URZ, [UR6+0xa8], UR4 ;  /* 0x0000a804063f95b2 */ /* 0x0000e20008000100 */
[----:B------:R-:W-:Y:S01]  /*06c0*/  NOP ;  /* 0x0000000000007918 */ /* 0x000fe20000000000 */
[----:B---34-:R-:W-:Y:S06]  /*06d0*/  BAR.SYNC.DEFER_BLOCKING 0x0 ;  /* 0x0000000000007b1d */ /* 0x018fec0000010000 */
[----:B0-----:R-:W-:Y:S05]  /*06e0*/  @!P1 BRA `(.L_x_4) ;  /* 0x000000e000989947 */ /* 0x001fea0003800000 */
[----:B------:R-:W-:-:S06]  /*06f0*/  UISETP.GT.U32.AND UP0, UPT, UR10, 0x1, UPT ;  /* 0x000000010a00788c */ /* 0x000fcc000bf04070 */
[----:B------:R-:W-:-:S13]  /*0700*/  PLOP3.LUT P0, PT, PT, PT, UP0, 0x80, 0x0 ;  /* 0x000000000000781c */ /* 0x000fda0003f0f008 */
[----:B------:R-:W-:Y:S05]  /*0710*/  @P0 EXIT ;  /* 0x000000000000094d */ /* 0x000fea0003800000 */
[----:B------:R-:W-:Y:S01]  /*0720*/  IMAD.MOV.U32 R6, RZ, RZ, -0x1 ;  /* 0xffffffffff067424 */ /* 0x000fe200078e00ff */
[----:B------:R-:W-:Y:S01]  /*0730*/  ULDC.64 UR4, c[0x0][0x650] ;  /* 0x0001940000047ab9 */ /* 0x000fe20000000a00 */
[----:B------:R-:W-:Y:S01]  /*0740*/  IMAD.MOV.U32 R5, RZ, RZ, -0x1 ;  /* 0xffffffffff057424 */ /* 0x000fe200078e00ff */
[----:B------:R-:W-:Y:S01]  /*0750*/  ISETP.GE.U32.AND P0, PT, R16, UR4, PT ;  /* 0x0000000410007c0c */ /* 0x000fe2000bf06070 */
[----:B------:R-:W-:Y:S01]  /*0760*/  UMOV UR22, 0xffffffff ;  /* 0xffffffff00167882 */ /* 0x000fe20000000000 */
[----:B------:R0:W-:Y:S01]  /*0770*/  STL [R1+0x84], R6 ;  /* 0x0000840601007387 */ /* 0x0001e20000100800 */
[----:B------:R-:W-:Y:S02]  /*0780*/  PRMT R4, RZ, 0x7610, R4 ;  /* 0x00007610ff047816 */ /* 0x000fe40000000004 */
[----:B------:R-:W-:Y:S01]  /*0790*/  ISETP.GE.U32.AND.EX P0, PT, R17, UR5, PT, P0 ;  /* 0x0000000511007c0c */ /* 0x000fe2000bf06100 */
[----:B------:R0:W-:-:S12]  /*07a0*/  STL [R1+0x80], R5 ;  /* 0x0000800501007387 */ /* 0x0001d80000100800 */
[----:B0-----:R-:W-:Y:S05]  /*07b0*/  @P0 BRA `(.L_x_5) ;  /* 0x0000000400680947 */ /* 0x001fea0003800000 */
[----:B------:R-:W0:Y:S01]  /*07c0*/  LDC.64 R12, c[0x0][0x628] ;  /* 0x00018a00ff0c7b82 */ /* 0x000e220000000a00 */
[----:B------:R-:W-:Y:S02]  /*07d0*/  IMAD.MOV.U32 R4, RZ, RZ, R16 ;  /* 0x000000ffff047224 */ /* 0x000fe400078e0010 */
[----:B------:R-:W-:-:S05]  /*07e0*/  IMAD.MOV.U32 R5, RZ, RZ, R17 ;  /* 0x000000ffff057224 */ /* 0x000fca00078e0011 */
[----:B------:R-:W1:Y:S08]  /*07f0*/  LDC R10, c[0x0][0x630] ;  /* 0x00018c00ff0a7b82 */ /* 0x000e700000000800 */
[----:B------:R-:W2:Y:S01]  /*0800*/  LDC.64 R14, c[0x0][0x620] ;  /* 0x00018800ff0e7b82 */ /* 0x000ea20000000a00 */
[----:B0-----:R-:W-:-:S04]  /*0810*/  ISETP.NE.U32.AND P0, PT, R12, RZ, PT ;  /* 0x000000ff0c00720c */ /* 0x001fc80003f05070 */
[----:B------:R-:W-:-:S13]  /*0820*/  ISETP.NE.AND.EX P0, PT, R13, RZ, PT, P0 ;  /* 0x000000ff0d00720c */ /* 0x000fda0003f05300 */
[----:B-12---:R-:W-:Y:S05]  /*0830*/  @!P0 BRA `(.L_x_6) ;  /* 0x0000000000288947 */ /* 0x006fea0003800000 */
[----:B------:R-:W0:Y:S02]  /*0840*/  LDC R9, c[0x0][0x634] ;  /* 0x00018d00ff097b82 */ /* 0x000e240000000800 */
[----:B0-----:R-:W-:-:S05]  /*0850*/  IADD3 R9, P0, R16, R9, RZ ;  /* 0x0000000910097210 */ /* 0x001fca0007f1e0ff */
[----:B------:R-:W-:-:S04]  /*0860*/  IMAD.X R11, RZ, RZ, R17, P0 ;  /* 0x000000ffff0b7224 */ /* 0x000fc800000e0611 */
[----:B------:R-:W-:-:S04]  /*0870*/  IMAD.WIDE.U32 R4, R11, R12, RZ ;  /* 0x0000000c0b047225 */ /* 0x000fc800078e00ff */
[----:B------:R-:W-:-:S04]  /*0880*/  IMAD.WIDE.U32 R6, P0, R9, R13, R4 ;  /* 0x0000000d09067225 */ /* 0x000fc80007800004 */
[----:B------:R-:W-:-:S04]  /*0890*/  IMAD.WIDE.U32 R4, R9, R12, RZ ;  /* 0x0000000c09047225 */ /* 0x000fc800078e00ff */
[----:B------:R-:W-:Y:S01]  /*08a0*/  IMAD.X R9, RZ, RZ, RZ, P0 ;  /* 0x000000ffff097224 */ /* 0x000fe200000e06ff */
[----:B------:R-:W-:Y:S01]  /*08b0*/  IADD3 RZ, P0, R5, R6, RZ ;  /* 0x0000000605ff7210 */ /* 0x000fe20007f1e0ff */
[----:B------:R-:W-:-:S04]  /*08c0*/  IMAD.MOV.U32 R8, RZ, RZ, R7 ;  /* 0x000000ffff087224 */ /* 0x000fc800078e0007 */
[----:B------:R-:W-:-:S08]  /*08d0*/  IMAD.WIDE.U32.X R4, R11, R13, R8, P0 ;  /* 0x0000000d0b047225 */ /* 0x000fd000000e0408 */
.L_x_6:
[-CC-:B------:R-:W-:Y:S01]  /*08e0*/  SHF.R.U64 R24, R4, R10.reuse, R5.reuse ;  /* 0x0000000a04187219 */ /* 0x180fe20000001205 */
[----:B------:R-:W0:Y:S01]  /*08f0*/  LDC R8, c[0x0][0x618] ;  /* 0x00018600ff087b82 */ /* 0x000e220000000800 */
[----:B------:R-:W-:Y:S01]  /*0900*/  SHF.R.U32.HI R4, RZ, R10, R5 ;  /* 0x0000000aff047219 */ /* 0x000fe20000011605 */
[----:B------:R-:W-:Y:S01]  /*0910*/  ULDC UR4, c[0x0][0x150] ;  /* 0x0000540000047ab9 */ /* 0x000fe20000000800 */
[----:B------:R-:W-:Y:S01]  /*0920*/  IADD3 R9, P0, RZ, -R24, RZ ;  /* 0x80000018ff097210 */ /* 0x000fe20007f1e0ff */
[----:B------:R-:W-:Y:S01]  /*0930*/  IMAD.MOV.U32 R5, RZ, RZ, R17 ;  /* 0x000000ffff057224 */ /* 0x000fe200078e0011 */
[----:B------:R-:W-:-:S03]  /*0940*/  I2FP.F32.U32 R3, R2 ;  /* 0x0000000200037245 */ /* 0x000fc60000201000 */
[----:B------:R-:W1:Y:S01]  /*0950*/  LDC.64 R18, c[0x0][0x640] ;  /* 0x00019000ff127b82 */ /* 0x000e620000000a00 */
[----:B------:R-:W-:Y:S02]  /*0960*/  IMAD.X R11, RZ, RZ, ~R4, P0 ;  /* 0x000000ffff0b7224 */ /* 0x000fe400000e0e04 */
[----:B------:R-:W-:Y:S01]  /*0970*/  FMUL R3, R3, UR4 ;  /* 0x0000000403037c20 */ /* 0x000fe20008400000 */
[----:B------:R-:W-:Y:S01]  /*0980*/  IMAD.MOV.U32 R4, RZ, RZ, R16 ;  /* 0x000000ffff047224 */ /* 0x000fe200078e0010 */
[----:B------:R-:W-:Y:S01]  /*0990*/  ULDC UR4, c[0x0][0x154] ;  /* 0x0000550000047ab9 */ /* 0x000fe20000000800 */
[-C--:B------:R-:W-:Y:S02]  /*09a0*/  IMAD R6, R11, R14.reuse, RZ ;  /* 0x0000000e0b067224 */ /* 0x080fe400078e02ff */
[C---:B------:R-:W-:Y:S01]  /*09b0*/  IMAD.WIDE.U32 R4, R9.reuse, R14, R4 ;  /* 0x0000000e09047225 */ /* 0x040fe200078e0004 */
[----:B------:R-:W2:Y:S01]  /*09c0*/  LDC R10, c[0x0][0x608] ;  /* 0x00018200ff0a7b82 */ /* 0x000ea20000000800 */
[----:B------:R-:W3:Y:S02]  /*09d0*/  F2I.U32.TRUNC.NTZ R3, R3 ;  /* 0x0000000300037305 */ /* 0x000ee4000020f000 */
[----:B------:R-:W-:-:S04]  /*09e0*/  IMAD R9, R9, R15, R6 ;  /* 0x0000000f09097224 */ /* 0x000fc800078e0206 */
[----:B------:R-:W-:Y:S01]  /*09f0*/  IMAD.IADD R5, R5, 0x1, R9 ;  /* 0x0000000105057824 */ /* 0x000fe200078e0209 */
[----:B------:R-:W4:Y:S01]  /*0a00*/  LDC R7, c[0x0][0x144] ;  /* 0x00005100ff077b82 */ /* 0x000f220000000800 */
[----:B------:R-:W-:-:S03]  /*0a10*/  IMAD.MOV.U32 R9, RZ, RZ, 0x1 ;  /* 0x00000001ff097424 */ /* 0x000fc600078e00ff */
[----:B0-----:R-:W-:Y:S02]  /*0a20*/  SHF.R.U64 R12, R4, R8, R5 ;  /* 0x00000008040c7219 */ /* 0x001fe40000001205 */
[----:B------:R-:W-:Y:S02]  /*0a30*/  I2FP.F32.U32 R4, R0 ;  /* 0x0000000000047245 */ /* 0x000fe40000201000 */
[----:B------:R-:W0:Y:S01]  /*0a40*/  LDC R14, c[0x0][0x658] ;  /* 0x00019600ff0e7b82 */ /* 0x000e220000000800 */
[----:B-1----:R-:W-:Y:S01]  /*0a50*/  ISETP.NE.U32.AND P0, PT, R18, RZ, PT ;  /* 0x000000ff1200720c */ /* 0x002fe20003f05070 */
[----:B---3--:R-:W-:Y:S02]  /*0a60*/  IMAD.MOV R6, RZ, RZ, -R3 ;  /* 0x000000ffff067224 */ /* 0x008fe400078e0a03 */
[----:B------:R-:W-:Y:S01]  /*0a70*/  FMUL R4, R4, UR4 ;  /* 0x0000000404047c20 */ /* 0x000fe20008400000 */
[----:B------:R-:W-:Y:S01]  /*0a80*/  SHF.R.U32.HI R3, RZ, R8, R5 ;  /* 0x00000008ff037219 */ /* 0x000fe20000011605 */
[----:B------:R-:W-:Y:S01]  /*0a90*/  IMAD.MOV.U32 R5, RZ, RZ, -0x1 ;  /* 0xffffffffff057424 */ /* 0x000fe200078e00ff */
[----:B------:R-:W-:Y:S01]  /*0aa0*/  ISETP.NE.AND.EX P0, PT, R19, RZ, PT, P0 ;  /* 0x000000ff1300720c */ /* 0x000fe20003f05300 */
[----:B------:R1:W3:Y:S01]  /*0ab0*/  F2I.U32.TRUNC.NTZ R11, R4 ;  /* 0x00000004000b7305 */ /* 0x0002e2000020f000 */
[----:B------:R-:W1:Y:S01]  /*0ac0*/  LDC R13, c[0x0][0x148] ;  /* 0x00005200ff0d7b82 */ /* 0x000e620000000800 */
[----:B--2---:R-:W-:-:S02]  /*0ad0*/  SHF.R.U64 R23, R12, R10, R3 ;  /* 0x0000000a0c177219 */ /* 0x004fc40000001203 */
[----:B------:R-:W-:-:S05]  /*0ae0*/  SHF.R.U32.HI R3, RZ, R10, R3 ;  /* 0x0000000aff037219 */ /* 0x000fca0000011603 */
[----:B------:R-:W2:Y:S01]  /*0af0*/  LDC R17, c[0x0][0x600] ;  /* 0x00018000ff117b82 */ /* 0x000ea20000000800 */
[----:B----4-:R-:W-:-:S07]  /*0b00*/  IMAD R8, R7, R6, R2 ;  /* 0x0000000607087224 */ /* 0x010fce00078e0202 */
[----:B------:R-:W4:Y:S01]  /*0b10*/  LDC R16, c[0x0][0x648] ;  /* 0x00019200ff107b82 */ /* 0x000f220000000800 */
[-C--:B0-----:R-:W-:Y:S02]  /*0b20*/  SHF.L.U32 R2, R5, R14.reuse, RZ ;  /* 0x0000000e05027219 */ /* 0x081fe400000006ff */
[--C-:B------:R-:W-:Y:S02]  /*0b30*/  SHF.R.U64 R22, R23, R14, R3.reuse ;  /* 0x0000000e17167219 */ /* 0x100fe40000001203 */
[----:B------:R-:W-:Y:S02]  /*0b40*/  LOP3.LUT R10, RZ, R2, RZ, 0x33, !PT ;  /* 0x00000002ff0a7212 */ /* 0x000fe400078e33ff */
[-C--:B------:R-:W-:Y:S01]  /*0b50*/  SHF.R.U32.HI R3, RZ, R14.reuse, R3 ;  /* 0x0000000eff037219 */ /* 0x080fe20000011603 */
[----:B------:R-:W0:Y:S01]  /*0b60*/  LDC R21, c[0x0][0x638] ;  /* 0x00018e00ff157b82 */ /* 0x000e220000000800 */
[----:B------:R-:W-:Y:S01]  /*0b70*/  SHF.L.U32 R9, R9, R14, RZ ;  /* 0x0000000e09097219 */ /* 0x000fe200000006ff */
[----:B------:R-:W-:-:S06]  /*0b80*/  IMAD.MOV.U32 R2, RZ, RZ, R22 ;  /* 0x000000ffff027224 */ /* 0x000fcc00078e0016 */
[----:B------:R-:W0:Y:S01]  /*0b90*/  LDC R20, c[0x0][0x610] ;  /* 0x00018400ff147b82 */ /* 0x000e220000000800 */
[----:B-1-3--:R-:W-:Y:S05]  /*0ba0*/  @!P0 BRA `(.L_x_7) ;  /* 0x0000000000288947 */ /* 0x00afea0003800000 */
[----:B------:R-:W1:Y:S02]  /*0bb0*/  LDC R7, c[0x0][0x64c] ;  /* 0x00019300ff077b82 */ /* 0x000e640000000800 */
[----:B-1----:R-:W-:-:S05]  /*0bc0*/  IADD3 R7, P0, R22, R7, RZ ;  /* 0x0000000716077210 */ /* 0x002fca0007f1e0ff */
        /* <DEDUP_REMOVED lines=8> */
.L_x_7:
[----:B----4-:R-:W-:Y:S01]  /*0c50*/  SHF.R.U64 R2, R2, R16, R3 ;  /* 0x0000001002027219 */ /* 0x010fe20000001203 */
[----:B--2---:R-:W-:Y:S01]  /*0c60*/  VIADD R3, R17, 0xffffffff ;  /* 0xffffffff11037836 */ /* 0x004fe20000000000 */
[----:B------:R-:W-:Y:S01]  /*0c70*/  LOP3.LUT R10, R23, R10, RZ, 0xc0, !PT ;  /* 0x0000000a170a7212 */ /* 0x000fe200078ec0ff */
[----:B------:R-:W-:Y:S01]  /*0c80*/  IMAD.MOV R11, RZ, RZ, -R11 ;  /* 0x000000ffff0b7224 */ /* 0x000fe200078e0a0b */
[----:B------:R-:W-:Y:S01]  /*0c90*/  R2UR UR22, R24 ;  /* 0x00000000181672ca */ /* 0x000fe200000e0000 */
[----:B------:R-:W-:Y:S01]  /*0ca0*/  IMAD.MOV R4, RZ, RZ, -R2 ;  /* 0x000000ffff047224 */ /* 0x000fe200078e0a02 */
[----:B------:R-:W-:Y:S01]  /*0cb0*/  LOP3.LUT R3, R12, R3, RZ, 0xc0, !PT ;  /* 0x000000030c037212 */ /* 0x000fe200078ec0ff */
[----:B------:R-:W-:Y:S02]  /*0cc0*/  @P2 IMAD R8, R13, R11, R0 ;  /* 0x0000000b0d082224 */ /* 0x000fe400078e0200 */
[----:B------:R-:W-:Y:S02]  /*0cd0*/  IMAD R9, R9, R2, R10 ;  /* 0x0000000209097224 */ /* 0x000fe400078e020a */
[----:B0-----:R-:W-:-:S02]  /*0ce0*/  IMAD R0, R4, R21, R22 ;  /* 0x0000001504007224 */ /* 0x001fc400078e0216 */
[----:B------:R-:W-:Y:S02]  /*0cf0*/  IMAD R8, R9, R20, R8 ;  /* 0x0000001409087224 */ /* 0x000fe400078e0208 */
[----:B------:R-:W-:Y:S02]  /*0d00*/  IMAD R3, R0, R17, R3 ;  /* 0x0000001100037224 */ /* 0x000fe400078e0203 */
[----:B------:R-:W-:-:S03]  /*0d10*/  IMAD.MOV.U32 R4, RZ, RZ, 0x1 ;  /* 0x00000001ff047424 */ /* 0x000fc600078e00ff */
[----:B------:R-:W-:Y:S02]  /*0d20*/  SEL R2, R3, R8, !P2 ;  /* 0x0000000803027207 */ /* 0x000fe40005000000 */
[----:B------:R-:W-:-:S03]  /*0d30*/  SEL R0, R8, R3, !P2 ;  /* 0x0000000308007207 */ /* 0x000fc60005000000 */
[----:B------:R0:W-:Y:S04]  /*0d40*/  STL [R1+0x80], R2 ;  /* 0x0000800201007387 */ /* 0x0001e80000100800 */
[----:B------:R0:W-:Y:S02]  /*0d50*/  STL [R1+0x84], R0 ;  /* 0x0000840001007387 */ /* 0x0001e40000100800 */
.L_x_5:
[----:B------:R-:W-:-:S08]  /*0d60*/  NOP ;  /* 0x0000000000007918 */ /* 0x000fd00000000000 */
[----:B------:R-:W1:Y:S02]  /*0d70*/  USETMAXREG.TRY_ALLOC.CTAPOOL UP0, 0xe8 ;  /* 0x000000e8000079c8 */ /* 0x000e640008000600 */
[----:B-1----:R-:W-:-:S13]  /*0d80*/  PLOP3.LUT P0, PT, PT, PT, UP0, 0x80, 0x0 ;  /* 0x000000000000781c */ /* 0x002fda0003f0f008 */
[----:B------:R-:W-:Y:S05]  /*0d90*/  @!P0 BRA `(.L_x_5) ;  /* 0xfffffffc00f08947 */ /* 0x000fea000383ffff */
[----:B------:R-:W-:Y:S01]  /*0da0*/  ULDC.64 UR4, c[0x0][0x598] ;  /* 0x0001660000047ab9 */ /* 0x000fe20000000a00 */
[----:B------:R-:W-:Y:S01]  /*0db0*/  ULDC.64 UR16, c[0x0][0x208] ;  /* 0x0000820000107ab9 */ /* 0x000fe20000000a00 */
[----:B------:R-:W-:-:S04]  /*0dc0*/  ISETP.NE.U32.AND P0, PT, RZ, UR4, PT ;  /* 0x00000004ff007c0c */ /* 0x000fc8000bf05070 */
[----:B------:R-:W-:-:S13]  /*0dd0*/  ISETP.NE.AND.EX P0, PT, RZ, UR5, PT, P0 ;  /* 0x00000005ff007c0c */ /* 0x000fda000bf05300 */
[----:B------:R-:W-:Y:S05]  /*0de0*/  @!P0 BRA `(.L_x_8) ;  /* 0x0000000000208947 */ /* 0x000fea0003800000 */
[----:B0-----:R-:W0:Y:S02]  /*0df0*/  LDC.64 R2, c[0x0][0x598] ;  /* 0x00016600ff027b82 */ /* 0x001e240000000a00 */
[----:B0-----:R-:W2:Y:S02]  /*0e00*/  LDG.E.64 R2, desc[UR16][R2.64] ;  /* 0x0000001002027981 */ /* 0x001ea4000c1e1b00 */
[----:B--2---:R-:W-:-:S04]  /*0e10*/  ISETP.NE.U32.AND P0, PT, R2, RZ, PT ;  /* 0x000000ff0200720c */ /* 0x004fc80003f05070 */
[----:B------:R-:W-:-:S13]  /*0e20*/  ISETP.NE.AND.EX P0, PT, R3, RZ, PT, P0 ;  /* 0x000000ff0300720c */ /* 0x000fda0003f05300 */
[----:B------:R-:W-:Y:S05]  /*0e30*/  @!P0 BRA `(.L_x_8) ;  /* 0x00000000000c8947 */ /* 0x000fea0003800000 */
[----:B------:R-:W2:Y:S02]  /*0e40*/  LD.E R2, desc[UR16][R2.64] ;  /* 0x0000001002027980 */ /* 0x000ea4000c101900 */
[----:B--2---:R-:W-:Y:S01]  /*0e50*/  R2UR UR20, R2 ;  /* 0x00000000021472ca */ /* 0x004fe200000e0000 */
[----:B------:R-:W-:-:S14]  /*0e60*/  BRA `(.L_x_9) ;  /* 0x0000000000247947 */ /* 0x000fdc0003800000 */
.L_x_8:
[----:B------:R-:W-:Y:S02]  /*0e70*/  ULDC.64 UR4, c[0x0][0x588] ;  /* 0x0001620000047ab9 */ /* 0x000fe40000000a00 */
[----:B------:R-:W-:-:S04]  /*0e80*/  ISETP.NE.U32.AND P0, PT, RZ, UR4, PT ;  /* 0x00000004ff007c0c */ /* 0x000fc8000bf05070 */
[----:B------:R-:W-:-:S13]  /*0e90*/  ISETP.NE.AND.EX P0, PT, RZ, UR5, PT, P0 ;  /* 0x00000005ff007c0c */ /* 0x000fda000bf05300 */
[----:B------:R-:W-:Y:S05]  /*0ea0*/  @!P0 BRA `(.L_x_10) ;  /* 0x0000000000108947 */ /* 0x000fea0003800000 */
[----:B0-----:R-:W0:Y:S02]  /*0eb0*/  LDC.64 R2, c[0x0][0x588] ;  /* 0x00016200ff027b82 */ /* 0x001e240000000a00 */
[----:B0-----:R-:W2:Y:S02]  /*0ec0*/  LDG.E R2, desc[UR16][R2.64] ;  /* 0x0000001002027981 */ /* 0x001ea4000c1e1900 */
[----:B--2---:R-:W-:Y:S01]  /*0ed0*/  R2UR UR20, R2 ;  /* 0x00000000021472ca */ /* 0x004fe200000e0000 */
[----:B------:R-:W-:-:S14]  /*0ee0*/  BRA `(.L_x_9) ;  /* 0x0000000000047947 */ /* 0x000fdc0003800000 */
.L_x_10:
[----:B------:R-:W-:-:S05]  /*0ef0*/  ULDC UR20, c[0x0][0x580] ;  /* 0x0001600000147ab9 */ /* 0x000fca0000000800 */
.L_x_9:
[----:B------:R-:W-:Y:S02]  /*0f00*/  ULDC.64 UR4, c[0x0][0x5a0] ;  /* 0x0001680000047ab9 */ /* 0x000fe40000000a00 */
        /* <DEDUP_REMOVED lines=11> */
.L_x_11:
        /* <DEDUP_REMOVED lines=8> */
.L_x_13:
[----:B------:R-:W-:-:S05]  /*1040*/  ULDC UR19, c[0x0][0x584] ;  /* 0x0001610000137ab9 */ /* 0x000fca0000000800 */
.L_x_12:
[----:B------:R-:W-:-:S13]  /*1050*/  LOP3.LUT P0, RZ, R4, 0xff, RZ, 0xc0, !PT ;  /* 0x000000ff04ff7812 */ /* 0x000fda000780c0ff */
[----:B------:R-:W-:Y:S05]  /*1060*/  @!P0 EXIT ;  /* 0x000000000000894d */ /* 0x000fea0003800000 */
[----:B------:R-:W-:Y:S01]  /*1070*/  ULDC UR4, c[0x0][0x28c] ;  /* 0x0000a30000047ab9 */ /* 0x000fe20000000800 */
[----:B------:R-:W-:Y:S02]  /*1080*/  ULOP3.LUT UR21, UR13, 0x1, URZ, 0xfc, !UPT ;  /* 0x000000010d157892 */ /* 0x000fe4000f8efc3f */
[----:B------:R-:W-:-:S04]  /*1090*/  UIADD3 UR4, UR4, 0x3f, URZ ;  /* 0x0000003f04047890 */ /* 0x000fc8000fffe03f */
[----:B------:R-:W-:-:S04]  /*10a0*/  USHF.R.S32.HI UR5, URZ, 0x1f, UR4 ;  /* 0x0000001f3f057899 */ /* 0x000fc80008011404 */
[----:B------:R-:W-:-:S03]  /*10b0*/  ULEA.HI UR5, UR5, UR4, URZ, 0x6 ;  /* 0x0000000405057291 */ /* 0x000fc6000f8f303f */
[----:B------:R-:W-:Y:S01]  /*10c0*/  UMOV UR4, URZ ;  /* 0x0000003f00047c82 */ /* 0x000fe20008000000 */
[----:B------:R-:W-:-:S03]  /*10d0*/  USHF.R.S32.HI UR12, URZ, 0x6, UR5 ;  /* 0x000000063f0c7899 */ /* 0x000fc60008011405 */
[----:B------:R-:W-:-:S09]  /*10e0*/  UMOV UR5, URZ ;  /* 0x0000003f00057c82 */ /* 0x000fd20008000000 */
.L_x_294:
[----:B0-----:R-:W0:Y:S01]  /*10f0*/  S2R R0, SR_TID.X ;  /* 0x0000000000007919 */ /* 0x001e220000002100 */
[----:B-1----:R-:W1:Y:S01]  /*1100*/  S2UR UR11, SR_CgaCtaId ;  /* 0x00000000000b79c3 */ /* 0x002e620000008800 */
[----:B------:R-:W-:Y:S01]  /*1110*/  UMOV UR14, 0x400 ;  /* 0x00000400000e7882 */ /* 0x000fe20000000000 */
[----:B------:R-:W-:Y:S01]  /*1120*/  UMOV UR6, URZ ;  /* 0x0000003f00067c82 */ /* 0x000fe20008000000 */
[----:B------:R-:W-:Y:S01]  /*1130*/  STL [R1+0x74], RZ ;  /* 0x000074ff01007387 */ /* 0x000fe20000100800 */
[----:B------:R-:W-:Y:S01]  /*1140*/  UMOV UR7, URZ ;  /* 0x0000003f00077c82 */ /* 0x000fe20008000000 */
[----:B------:R-:W-:Y:S01]  /*1150*/  UMOV UR8, URZ ;  /* 0x0000003f00087c82 */ /* 0x000fe20008000000 */
[----:B------:R-:W-:Y:S01]  /*1160*/  UMOV UR18, UR5 ;  /* 0x0000000500127c82 */ /* 0x000fe20008000000 */
[----:B------:R-:W-:Y:S01]  /*1170*/  STL [R1+0x70], RZ ;  /* 0x000070ff01007387 */ /* 0x000fe20000100800 */
[----:B--2---:R-:W2:Y:S01]  /*1180*/  LDC R2, c[0x0][0x28c] ;  /* 0x0000a300ff027b82 */ /* 0x004ea20000000800 */
[----:B------:R-:W-:-:S02]  /*1190*/  CS2R R4, SRZ ;  /* 0x0000000000047805 */ /* 0x000fc4000001ff00 */
[----:B------:R-:W-:Y:S01]  /*11a0*/  CS2R R6, SRZ ;  /* 0x0000000000067805 */ /* 0x000fe2000001ff00 */
[----:B------:R-:W-:Y:S01]  /*11b0*/  STL [R1+0x6c], RZ ;  /* 0x00006cff01007387 */ /* 0x000fe20000100800 */
[----:B------:R-:W-:Y:S02]  /*11c0*/  CS2R R8, SRZ ;  /* 0x0000000000087805 */ /* 0x000fe4000001ff00 */
[----:B------:R-:W-:Y:S02]  /*11d0*/  CS2R R10, SRZ ;  /* 0x00000000000a7805 */ /* 0x000fe4000001ff00 */
[----:B------:R-:W-:Y:S01]  /*11e0*/  CS2R R12, SRZ ;  /* 0x00000000000c7805 */ /* 0x000fe2000001ff00 */
[----:B------:R-:W-:Y:S01]  /*11f0*/  STL [R1+0x68], RZ ;  /* 0x000068ff01007387 */ /* 0x000fe20000100800 */
[----:B------:R-:W-:Y:S02]  /*1200*/  CS2R R14, SRZ ;  /* 0x00000000000e7805 */ /* 0x000fe4000001ff00 */
[----:B------:R-:W-:-:S02]  /*1210*/  CS2R R16, SRZ ;  /* 0x0000000000107805 */ /* 0x000fc4000001ff00 */
[----:B------:R-:W-:Y:S01]  /*1220*/  CS2R R18, SRZ ;  /* 0x0000000000127805 */ /* 0x000fe2000001ff00 */
[----:B------:R-:W-:Y:S01]  /*1230*/  STL [R1+0x64], RZ ;  /* 0x000064ff01007387 */ /* 0x000fe20000100800 */
[----:B------:R-:W-:Y:S02]  /*1240*/  CS2R R20, SRZ ;  /* 0x0000000000147805 */ /* 0x000fe4000001ff00 */
[----:B------:R-:W-:Y:S02]  /*1250*/  CS2R R22, SRZ ;  /* 0x0000000000167805 */ /* 0x000fe4000001ff00 */
[----:B------:R-:W-:Y:S01]  /*1260*/  CS2R R152, SRZ ;  /* 0x0000000000987805 */ /* 0x000fe2000001ff00 */
[----:B------:R-:W-:Y:S01]  /*1270*/  STL [R1+0x60], RZ ;  /* 0x000060ff01007387 */ /* 0x000fe20000100800 */
[----:B-1----:R-:W-:Y:S01]  /*1280*/  ULEA UR14, UR11, UR14, 0x18 ;  /* 0x0000000e0b0e7291 */ /* 0x002fe2000f8ec03f */
[----:B------:R-:W-:Y:S02]  /*1290*/  CS2R R154, SRZ ;  /* 0x00000000009a7805 */ /* 0x000fe4000001ff00 */
[----:B------:R-:W-:Y:S01]  /*12a0*/  CS2R R156, SRZ ;  /* 0x00000000009c7805 */ /* 0x000fe2000001ff00 */
[----:B------:R-:W-:Y:S01]  /*12b0*/  STL [R1+0x5c], RZ ;  /* 0x00005cff01007387 */ /* 0x000fe20000100800 */
[----:B------:R-:W-:-:S02]  /*12c0*/  CS2R R158, SRZ ;  /* 0x00000000009e7805 */ /* 0x000fc4000001ff00 */
[----:B------:R-:W-:Y:S02]  /*12d0*/  CS2R R160, SRZ ;  /* 0x0000000000a07805 */ /* 0x000fe4000001ff00 */
[----:B------:R-:W-:Y:S02]  /*12e0*/  CS2R R162, SRZ ;  /* 0x0000000000a27805 */ /* 0x000fe4000001ff00 */
[----:B0-----:R-:W-:Y:S01]  /*12f0*/  LOP3.LUT R0, R0, 0x80, RZ, 0xc0, !PT ;  /* 0x0000008000007812 */ /* 0x001fe200078ec0ff */
[----:B------:R-:W-:Y:S01]  /*1300*/  STL [R1+0x58], RZ ;  /* 0x000058ff01007387 */ /* 0x000fe20000100800 */
[----:B--2---:R-:W-:Y:S02]  /*1310*/  ISETP.GE.AND P0, PT, R2, 0x1, PT ;  /* 0x000000010200780c */ /* 0x004fe40003f06270 */
[----:B------:R-:W-:Y:S02]  /*1320*/  CS2R R2, SRZ ;  /* 0x0000000000027805 */ /* 0x000fe4000001ff00 */
[----:B------:R-:W-:Y:S01]  /*1330*/  SHF.R.U32.HI R0, RZ, 0x7, R0 ;  /* 0x00000007ff007819 */ /* 0x000fe20000011600 */
[----:B------:R-:W-:Y:S01]  /*1340*/  STL [R1+0x54], RZ ;  /* 0x000054ff01007387 */ /* 0x000fe20000100800 */
[----:B------:R-:W-:-:S02]  /*1350*/  CS2R R164, SRZ ;  /* 0x0000000000a47805 */ /* 0x000fc4000001ff00 */
[----:B------:R-:W-:Y:S02]  /*1360*/  CS2R R166, SRZ ;  /* 0x0000000000a67805 */ /* 0x000fe4000001ff00 */
[----:B------:R-:W-:Y:S01]  /*1370*/  CS2R R168, SRZ ;  /* 0x0000000000a87805 */ /* 0x000fe2000001ff00 */
[----:B------:R-:W-:Y:S01]  /*1380*/  STL [R1+0x50], RZ ;  /* 0x000050ff01007387 */ /* 0x000fe20000100800 */
[----:B------:R-:W-:Y:S02]  /*1390*/  CS2R R170, SRZ ;  /* 0x0000000000aa7805 */ /* 0x000fe4000001ff00 */
[----:B------:R-:W-:Y:S02]  /*13a0*/  CS2R R172, SRZ ;  /* 0x0000000000ac7805 */ /* 0x000fe4000001ff00 */
[----:B------:R-:W-:Y:S01]  /*13b0*/  CS2R R174, SRZ ;  /* 0x0000000000ae7805 */ /* 0x000fe2000001ff00 */
[----:B------:R-:W0:Y:S01]  /*13c0*/  SHFL.IDX PT, R0, R0, RZ, 0x1f ;  /* 0x00001fff00007589 */ /* 0x000e2200000e0000 */
[----:B------:R-:W-:-:S02]  /*13d0*/  CS2R R176, SRZ ;  /* 0x0000000000b07805 */ /* 0x000fc4000001ff00 */
[----:B------:R-:W-:Y:S02]  /*13e0*/  CS2R R178, SRZ ;  /* 0x0000000000b27805 */ /* 0x000fe4000001ff00 */
[----:B------:R-:W-:Y:S01]  /*13f0*/  CS2R R180, SRZ ;  /* 0x0000000000b47805 */ /* 0x000fe2000001ff00 */
[----:B------:R1:W-:Y:S01]  /*1400*/  STL [R1+0x4c], RZ ;  /* 0x00004cff01007387 */ /* 0x0003e20000100800 */
[----:B------:R-:W-:Y:S02]  /*1410*/  CS2R R182, SRZ ;  /* 0x0000000000b67805 */ /* 0x000fe4000001ff00 */
[----:B------:R-:W-:Y:S02]  /*1420*/  CS2R R184, SRZ ;  /* 0x0000000000b87805 */ /* 0x000fe4000001ff00 */
[----:B------:R-:W-:Y:S01]  /*1430*/  CS2R R186, SRZ ;  /* 0x0000000000ba7805 */ /* 0x000fe2000001ff00 */
[----:B------:R1:W-:Y:S01]  /*1440*/  STL [R1+0x48], RZ ;  /* 0x000048ff01007387 */ /* 0x0003e20000100800 */
        /* <DEDUP_REMOVED lines=14> */
[----:B------:R-:W-:Y:S02]  /*1530*/  CS2R R210, SRZ ;  /* 0x0000000000d27805 */ /* 0x000fe4000001ff00 */
[----:B0-----:R-:W-:Y:S01]  /*1540*/  R2UR UR9, R0 ;  /* 0x00000000000972ca */ /* 0x001fe200000e0000 */
[----:B------:R1:W-:Y:S01]  /*1550*/  STL [R1+0x38], RZ ;  /* 0x000038ff01007387 */ /* 0x0003e20000100800 */
[----:B------:R-:W-:Y:S01]  /*1560*/  IMAD.MOV.U32 R0, RZ, RZ, RZ ;  /* 0x000000ffff007224 */ /* 0x000fe200078e00ff */
[----:B------:R-:W-:-:S02]  /*1570*/  CS2R R212, SRZ ;  /* 0x0000000000d47805 */ /* 0x000fc4000001ff00 */
[----:B------:R-:W-:Y:S01]  /*1580*/  CS2R R214, SRZ ;  /* 0x0000000000d67805 */ /* 0x000fe2000001ff00 */
[----:B------:R1:W-:Y:S01]  /*1590*/  STL [R1+0x34], RZ ;  /* 0x000034ff01007387 */ /* 0x0003e20000100800 */
[----:B------:R-:W-:Y:S02]  /*15a0*/  CS2R R216, SRZ ;  /* 0x0000000000d87805 */ /* 0x000fe4000001ff00 */
[----:B------:R-:W-:Y:S02]  /*15b0*/  CS2R R218, SRZ ;  /* 0x0000000000da7805 */ /* 0x000fe4000001ff00 */
[----:B------:R-:W-:Y:S01]  /*15c0*/  CS2R R220, SRZ ;  /* 0x0000000000dc7805 */ /* 0x000fe2000001ff00 */
[----:B------:R1:W-:Y:S01]  /*15d0*/  STL [R1+0x30], RZ ;  /* 0x000030ff01007387 */ /* 0x0003e20000100800 */
[----:B------:R-:W-:Y:S02]  /*15e0*/  CS2R R222, SRZ ;  /* 0x0000000000de7805 */ /* 0x000fe4000001ff00 */
[----:B------:R-:W-:Y:S01]  /*15f0*/  CS2R R224, SRZ ;  /* 0x0000000000e07805 */ /* 0x000fe2000001ff00 */
[----:B------:R-:W-:Y:S01]  /*1600*/  IMAD.MOV.U32 R226, RZ, RZ, RZ ;  /* 0x000000ffffe27224 */ /* 0x000fe200078e00ff */
[----:B------:R1:W-:Y:S01]  /*1610*/  STL [R1+0x2c], RZ ;  /* 0x00002cff01007387 */ /* 0x0003e20000100800 */
[----:B------:R-:W-:Y:S01]  /*1620*/  ULEA.HI UR10, UR9, UR9, URZ, 0x1 ;  /* 0x00000009090a7291 */ /* 0x000fe2000f8f083f */
[----:B------:R-:W-:Y:S01]  /*1630*/  IMAD.U32 R227, RZ, RZ, UR4 ;  /* 0x00000004ffe37e24 */ /* 0x000fe2000f8e00ff */
[----:B------:R-:W-:Y:S01]  /*1640*/  CS2R R24, SRZ ;  /* 0x0000000000187805 */ /* 0x000fe2000001ff00 */
[----:B------:R1:W-:Y:S01]  /*1650*/  STL [R1+0x28], RZ ;  /* 0x000028ff01007387 */ /* 0x0003e20000100800 */
[----:B------:R-:W-:Y:S01]  /*1660*/  ULOP3.LUT UR10, UR10, 0xffffe, URZ, 0xc0, !UPT ;  /* 0x000ffffe0a0a7892 */ /* 0x000fe2000f8ec03f */
[----:B------:R-:W-:-:S02]  /*1670*/  CS2R R26, SRZ ;  /* 0x00000000001a7805 */ /* 0x000fc4000001ff00 */
[----:B------:R-:W-:Y:S01]  /*1680*/  CS2R R28, SRZ ;  /* 0x00000000001c7805 */ /* 0x000fe2000001ff00 */
[----:B------:R1:W-:Y:S01]  /*1690*/  STL [R1+0x24], RZ ;  /* 0x000024ff01007387 */ /* 0x0003e20000100800 */
[----:B------:R-:W-:Y:S01]  /*16a0*/  UIADD3 UR10, UR9, -UR10, URZ ;  /* 0x8000000a090a7290 */ /* 0x000fe2000fffe03f */
[----:B---34-:R-:W-:Y:S02]  /*16b0*/  CS2R R30, SRZ ;  /* 0x00000000001e7805 */ /* 0x018fe4000001ff00 */
[----:B------:R-:W-:Y:S01]  /*16c0*/  CS2R R32, SRZ ;  /* 0x0000000000207805 */ /* 0x000fe2000001ff00 */
[----:B------:R1:W-:Y:S01]  /*16d0*/  STL [R1+0x20], RZ ;  /* 0x000020ff01007387 */ /* 0x0003e20000100800 */
[----:B------:R-:W-:Y:S01]  /*16e0*/  ULEA UR10, UR10, UR14, 0xc ;  /* 0x0000000e0a0a7291 */ /* 0x000fe2000f8e603f */
[----:B------:R-:W-:Y:S02]  /*16f0*/  CS2R R34, SRZ ;  /* 0x0000000000227805 */ /* 0x000fe4000001ff00 */
[----:B------:R-:W-:Y:S01]  /*1700*/  CS2R R36, SRZ ;  /* 0x0000000000247805 */ /* 0x000fe2000001ff00 */
[----:B------:R1:W-:Y:S01]  /*1710*/  STL [R1+0x1c], RZ ;  /* 0x00001cff01007387 */ /* 0x0003e20000100800 */
[----:B------:R-:W-:Y:S01]  /*1720*/  UIADD3 UR10, UR10, 0x180, URZ ;  /* 0x000001800a0a7890 */ /* 0x000fe2000fffe03f */
[----:B------:R-:W-:-:S02]  /*1730*/  CS2R R38, SRZ ;  /* 0x0000000000267805 */ /* 0x000fc4000001ff00 */
[----:B------:R-:W-:Y:S01]  /*1740*/  CS2R R40, SRZ ;  /* 0x0000000000287805 */ /* 0x000fe2000001ff00 */
[----:B------:R1:W-:Y:S01]  /*1750*/  STL [R1+0x18], RZ ;  /* 0x000018ff01007387 */ /* 0x0003e20000100800 */
[----:B------:R-:W-:Y:S01]  /*1760*/  USHF.R.U32.HI UR10, URZ, 0x4, UR10 ;  /* 0x000000043f0a7899 */ /* 0x000fe2000801160a */
[----:B------:R-:W-:Y:S02]  /*1770*/  CS2R R42, SRZ ;  /* 0x00000000002a7805 */ /* 0x000fe4000001ff00 */
[----:B------:R-:W-:Y:S01]  /*1780*/  CS2R R44, SRZ ;  /* 0x00000000002c7805 */ /* 0x000fe2000001ff00 */
[----:B------:R1:W-:Y:S01]  /*1790*/  STL [R1+0x14], RZ ;  /* 0x000014ff01007387 */ /* 0x0003e20000100800 */
[----:B------:R-:W-:Y:S01]  /*17a0*/  ULOP3.LUT UR15, UR10, 0x3fff, URZ, 0xc0, !UPT ;  /* 0x00003fff0a0f7892 */ /* 0x000fe2000f8ec03f */
        /* <DEDUP_REMOVED lines=18> */
[----:B------:R1:W-:Y:S01]  /*18d0*/  STL [R1], RZ ;  /* 0x000000ff01007387 */ /* 0x0003e20000100800 */
[----:B------:R-:W-:-:S02]  /*18e0*/  CS2R R74, SRZ ;  /* 0x00000000004a7805 */ /* 0x000fc4000001ff00 */
[----:B------:R-:W-:Y:S02]  /*18f0*/  CS2R R76, SRZ ;  /* 0x00000000004c7805 */ /* 0x000fe4000001ff00 */
[----:B------:R-:W-:Y:S02]  /*1900*/  CS2R R78, SRZ ;  /* 0x00000000004e7805 */ /* 0x000fe4000001ff00 */
[----:B------:R-:W-:Y:S02]  /*1910*/  CS2R R80, SRZ ;  /* 0x0000000000507805 */ /* 0x000fe4000001ff00 */
[----:B------:R-:W-:Y:S02]  /*1920*/  CS2R R82, SRZ ;  /* 0x0000000000527805 */ /* 0x000fe4000001ff00 */
[----:B------:R-:W-:Y:S02]  /*1930*/  CS2R R84, SRZ ;  /* 0x0000000000547805 */ /* 0x000fe4000001ff00 */
        /* <DEDUP_REMOVED lines=32> */
[----:B------:R-:W-:Y:S01]  /*1b40*/  CS2R R150, SRZ ;  /* 0x0000000000967805 */ /* 0x000fe2000001ff00 */
[----:B-1----:R-:W-:Y:S06]  /*1b50*/  @!P0 BRA `(.L_x_14) ;  /* 0x0000001000688947 */ /* 0x002fec0003800000 */
[----:B------:R-:W-:-:S06]  /*1b60*/  UISETP.NE.AND UP0, UPT, UR21, 0x3, UPT ;  /* 0x000000031500788c */ /* 0x000fcc000bf05270 */
[----:B------:R-:W-:-:S13]  /*1b70*/  PLOP3.LUT P1, PT, PT, PT, UP0, 0x80, 0x0 ;  /* 0x000000000000781c */ /* 0x000fda0003f2f008 */
[----:B------:R-:W-:Y:S05]  /*1b80*/  @!P1 BRA `(.L_x_15) ;  /* 0x0000000000049947 */ /* 0x000fea0003800000 */
[----:B------:R-:W-:Y:S01]  /*1b90*/  BPT.TRAP 0x1 ;  /* 0x000000040000795c */ /* 0x000fe20000300000 */
.L_x_15:
[----:B------:R-:W-:Y:S01]  /*1ba0*/  ULEA UR6, UR5, UR14, 0x3 ;  /* 0x0000000e05067291 */ /* 0x000fe2000f8e183f */
[----:B------:R-:W-:-:S05]  /*1bb0*/  IMAD.U32 R0, RZ, RZ, UR4 ;  /* 0x00000004ff007e24 */ /* 0x000fca000f8e00ff */
[----:B------:R-:W-:-:S04]  /*1bc0*/  SHF.L.U32 R0, R0, 0x1f, RZ ;  /* 0x0000001f00007819 */ /* 0x000fc800000006ff */
[----:B------:R0:W1:Y:S01]  /*1bd0*/  SYNCS.PHASECHK.TRANS64.TRYWAIT P0, [UR6], R0 ;  /* 0x00000000ff0075a7 */ /* 0x0000620008000146 */
[----:B------:R-:W-:Y:S05]  /*1be0*/  @!P1 BRA `(.L_x_16) ;  /* 0x0000000000049947 */ /* 0x000fea0003800000 */
[----:B------:R-:W-:Y:S01]  /*1bf0*/  BPT.TRAP 0x1 ;  /* 0x000000040000795c */ /* 0x000fe20000300000 */
.L_x_16:
[----:B-1----:R-:W-:Y:S05]  /*1c00*/  @P0 BRA `(.L_x_17) ;  /* 0x0000000000080947 */ /* 0x002fea0003800000 */
[----:B------:R-:W1:Y:S02]  /*1c10*/  SYNCS.PHASECHK.TRANS64.TRYWAIT P0, [UR6], R0 ;  /* 0x00000000ff0075a7 */ /* 0x000e640008000146 */
[----:B-1----:R-:W-:Y:S05]  /*1c20*/  @!P0 BRA `(.L_x_18) ;  /* 0x000000e400b48947 */ /* 0x002fea0003800000 */
.L_x_17:
[----:B------:R-:W-:Y:S01]  /*1c30*/  UIADD3 UR6, UR14, 0x12180, URZ ;  /* 0x000121800e067890 */ /* 0x000fe2000fffe03f */
[----:B------:R-:W-:Y:S01]  /*1c40*/  WARPGROUP.ARRIVE ;  /* 0x00000000000079c5 */ /* 0x000fe20000000000 */
[----:B------:R-:W-:Y:S01]  /*1c50*/  ULOP3.LUT UR8, UR15, 0x10000, URZ, 0xfc, !UPT ;  /* 0x000100000f087892 */ /* 0x000fe2000f8efc3f */
[----:B------:R2:W-:Y:S01]  /*1c60*/  STL [R1+0x74], RZ ;  /* 0x000074ff01007387 */ /* 0x0005e20000100800 */
[----:B------:R-:W-:Y:S01]  /*1c70*/  USHF.R.U32.HI UR6, URZ, 0x4, UR6 ;  /* 0x000000043f067899 */ /* 0x000fe20008011606 */
[----:B01----:R-:W-:Y:S01]  /*1c80*/  IMAD.MOV.U32 R0, RZ, RZ, RZ ;  /* 0x000000ffff007224 */ /* 0x003fe200078e00ff */
[----:B------:R-:W-:Y:S01]  /*1c90*/  ULEA UR8, UR5, UR8, 0x9 ;  /* 0x0000000805087291 */ /* 0x000fe2000f8e483f */
[----:B------:R2:W-:Y:S01]  /*1ca0*/  STL [R1+0x70], RZ ;  /* 0x000070ff01007387 */ /* 0x0005e20000100800 */
[----:B------:R-:W-:Y:S01]  /*1cb0*/  ULOP3.LUT UR6, UR6, 0x3fff, URZ, 0xc0, !UPT ;  /* 0x00003fff06067892 */ /* 0x000fe2000f8ec03f */
[----:B------:R-:W-:Y:S01]  /*1cc0*/  CS2R R2, SRZ ;  /* 0x0000000000027805 */ /* 0x000fe2000001ff00 */
[----:B------:R-:W-:Y:S01]  /*1cd0*/  UMOV UR9, 0x80000020 ;  /* 0x8000002000097882 */ /* 0x000fe20000000000 */
[----:B------:R-:W-:Y:S01]  /*1ce0*/  UMOV UR11, 0x80000020 ;  /* 0x80000020000b7882 */ /* 0x000fe20000000000 */
[----:B------:R-:W-:Y:S01]  /*1cf0*/  ULOP3.LUT UR6, UR6, 0x10000, URZ, 0xfc, !UPT ;  /* 0x0001000006067892 */ /* 0x000fe2000f8efc3f */
[----:B------:R2:W-:Y:S01]  /*1d00*/  STL [R1+0x6c], RZ ;  /* 0x00006cff01007387 */ /* 0x0005e20000100800 */
[----:B------:R-:W-:Y:S01]  /*1d10*/  ULDC UR7, c[0x0][0x50c] ;  /* 0x0001430000077ab9 */ /* 0x000fe20000000800 */
[----:B------:R-:W-:Y:S01]  /*1d20*/  CS2R R4, SRZ ;  /* 0x0000000000047805 */ /* 0x000fe2000001ff00 */
[----:B------:R-:W-:Y:S01]  /*1d30*/  ULEA UR10, UR5, UR6, 0xa ;  /* 0x00000006050a7291 */ /* 0x000fe2000f8e503f */
[----:B------:R2:W-:Y:S01]  /*1d40*/  STL [R1+0x68], RZ ;  /* 0x000068ff01007387 */ /* 0x0005e20000100800 */
[----:B------:R-:W-:Y:S01]  /*1d50*/  UISETP.NE.AND UP0, UPT, UR7, 0x2, UPT ;  /* 0x000000020700788c */ /* 0x000fe2000bf05270 */
[----:B------:R-:W-:Y:S01]  /*1d60*/  CS2R R6, SRZ ;  /* 0x0000000000067805 */ /* 0x000fe2000001ff00 */
[----:B------:R-:W-:Y:S01]  /*1d70*/  UMOV UR6, 0x2 ;  /* 0x0000000200067882 */ /* 0x000fe20000000000 */
[----:B------:R2:W-:Y:S01]  /*1d80*/  STL [R1+0x64], RZ ;  /* 0x000064ff01007387 */ /* 0x0005e20000100800 */
[----:B------:R-:W-:Y:S01]  /*1d90*/  USEL UR7, URZ, 0x1, UP0 ;  /* 0x000000013f077887 */ /* 0x000fe20008000000 */
[----:B------:R-:W-:-:S02]  /*1da0*/  CS2R R8, SRZ ;  /* 0x0000000000087805 */ /* 0x000fc4000001ff00 */
[----:B------:R-:W-:Y:S01]  /*1db0*/  CS2R R10, SRZ ;  /* 0x00000000000a7805 */ /* 0x000fe2000001ff00 */
[----:B------:R-:W-:Y:S01]  /*1dc0*/  QGMMA.64x256x32.F32.E5M2.E5M2 R24, gdesc[UR8], RZ, !UPT ;  /* 0x03e00000081879f3 */ /* 0x000fe2000c7038ff */
[----:B------:R2:W-:Y:S01]  /*1dd0*/  STL [R1+0x60], RZ ;  /* 0x000060ff01007387 */ /* 0x0005e20000100800 */
[----:B------:R-:W-:Y:S01]  /*1de0*/  UIADD3 UR8, UR8, 0x2, URZ ;  /* 0x0000000208087890 */ /* 0x000fe2000fffe03f */
[----:B------:R-:W-:Y:S01]  /*1df0*/  ISETP.NE.AND P0, PT, RZ, UR7, PT ;  /* 0x00000007ff007c0c */ /* 0x000fe2000bf05270 */
[----:B------:R-:W-:Y:S01]  /*1e00*/  UIADD3 UR10, UR10, 0x2, URZ ;  /* 0x000000020a0a7890 */ /* 0x000fe2000fffe03f */
[----:B------:R2:W-:Y:S01]  /*1e10*/  STL [R1+0x5c], RZ ;  /* 0x00005cff01007387 */ /* 0x0005e20000100800 */
[----:B------:R-:W-:Y:S01]  /*1e20*/  UMOV UR9, 0x80000020 ;  /* 0x8000002000097882 */ /* 0x000fe20000000000 */
[----:B------:R-:W-:Y:S01]  /*1e30*/  UMOV UR11, 0x80000020 ;  /* 0x80000020000b7882 */ /* 0x000fe20000000000 */
        /* <DEDUP_REMOVED lines=58> */
[----:B------:R-:W-:-:S03]  /*21e0*/  IMAD.MOV.U32 R226, RZ, RZ, RZ ;  /* 0x000000ffffe27224 */ /* 0x000fc600078e00ff */
[----:B------:R2:W-:Y:S04]  /*21f0*/  STL [R1+0x1c], RZ ;  /* 0x00001cff01007387 */ /* 0x0005e80000100800 */
[----:B------:R2:W-:Y:S04]  /*2200*/  STL [R1+0x18], RZ ;  /* 0x000018ff01007387 */ /* 0x0005e80000100800 */
[----:B------:R2:W-:Y:S04]  /*2210*/  STL [R1+0x14], RZ ;  /* 0x000014ff01007387 */ /* 0x0005e80000100800 */
[----:B------:R2:W-:Y:S04]  /*2220*/  STL [R1+0x10], RZ ;  /* 0x000010ff01007387 */ /* 0x0005e80000100800 */
[----:B------:R2:W-:Y:S04]  /*2230*/  STL [R1+0xc], RZ ;  /* 0x00000cff01007387 */ /* 0x0005e80000100800 */
[----:B------:R2:W-:Y:S04]  /*2240*/  STL [R1+0x8], RZ ;  /* 0x000008ff01007387 */ /* 0x0005e80000100800 */
[----:B------:R2:W-:Y:S04]  /*2250*/  STL [R1+0x4], RZ ;  /* 0x000004ff01007387 */ /* 0x0005e80000100800 */
[----:B------:R2:W-:Y:S01]  /*2260*/  STL [R1], RZ ;  /* 0x000000ff01007387 */ /* 0x0005e20000100800 */
[----:B------:R-:W-:Y:S01]  /*2270*/  QGMMA.64x256x32.F32.E5M2.E5M2 R24, gdesc[UR8], R24, gsb0 ;  /* 0x03e00000081879f3 */ /* 0x000fe20008003818 */
[----:B------:R-:W-:Y:S05]  /*2280*/  @!P0 BRA `(.L_x_19) ;  /* 0x0000000800808947 */ /* 0x000fea0003800000 */
[----:B------:R-:W-:Y:S02]  /*2290*/  WARPGROUP.DEPBAR.LE gsb0, 0x0 ;  /* 0x00008000000079c5 */ /* 0x000fe40000010000 */
[----:B------:R-:W-:-:S01]  /*22a0*/  FADD R227, RZ, R122 ;  /* 0x0000007affe37221 */ /* 0x000fc20000000000 */
[----:B------:R-:W-:Y:S01]  /*22b0*/  FADD R226, RZ, R24 ;  /* 0x00000018ffe27221 */ /* 0x000fe20000000000 */
[----:B------:R-:W-:-:S01]  /*22c0*/  FADD R225, RZ, R25 ;  /* 0x00000019ffe17221 */ /* 0x000fc20000000000 */
[----:B------:R-:W-:Y:S01]  /*22d0*/  FADD R224, RZ, R26 ;  /* 0x0000001affe07221 */ /* 0x000fe20000000000 */
[----:B------:R-:W-:-:S01]  /*22e0*/  FADD R223, RZ, R27 ;  /* 0x0000001bffdf7221 */ /* 0x000fc20000000000 */
[----:B------:R0:W-:Y:S01]  /*22f0*/  STL [R1], R227 ;  /* 0x000000e301007387 */ /* 0x0001e20000100800 */
[----:B------:R-:W-:-:S01]  /*2300*/  FADD R222, RZ, R28 ;  /* 0x0000001cffde7221 */ /* 0x000fc20000000000 */
[----:B------:R-:W-:Y:S01]  /*2310*/  FADD R221, RZ, R29 ;  /* 0x0000001dffdd7221 */ /* 0x000fe20000000000 */
[----:B------:R-:W-:-:S01]  /*2320*/  FADD R220, RZ, R30 ;  /* 0x0000001effdc7221 */ /* 0x000fc20000000000 */
[----:B------:R-:W-:Y:S01]  /*2330*/  FADD R219, RZ, R31 ;  /* 0x0000001fffdb7221 */ /* 0x000fe20000000000 */
[----:B------:R-:W-:-:S01]  /*2340*/  FADD R218, RZ, R32 ;  /* 0x00000020ffda7221 */ /* 0x000fc20000000000 */
[----:B------:R-:W-:Y:S01]  /*2350*/  FADD R217, RZ, R33 ;  /* 0x00000021ffd97221 */ /* 0x000fe20000000000 */
[----:B------:R-:W-:-:S01]  /*2360*/  FADD R216, RZ, R34 ;  /* 0x00000022ffd87221 */ /* 0x000fc20000000000 */
[----:B------:R-:W-:Y:S01]  /*2370*/  FADD R215, RZ, R35 ;  /* 0x00000023ffd77221 */ /* 0x000fe20000000000 */
[----:B------:R-:W-:-:S01]  /*2380*/  FADD R214, RZ, R36 ;  /* 0x00000024ffd67221 */ /* 0x000fc20000000000 */
[----:B0-----:R-:W-:Y:S01]  /*2390*/  FADD R227, RZ, R123 ;  /* 0x0000007bffe37221 */ /* 0x001fe20000000000 */
[----:B------:R-:W-:-:S01]  /*23a0*/  FADD R213, RZ, R37 ;  /* 0x00000025ffd57221 */ /* 0x000fc20000000000 */
[----:B------:R-:W-:Y:S01]  /*23b0*/  FADD R212, RZ, R38 ;  /* 0x00000026ffd47221 */ /* 0x000fe20000000000 */
[----:B------:R-:W-:-:S01]  /*23c0*/  FADD R211, RZ, R39 ;  /* 0x00000027ffd37221 */ /* 0x000fc20000000000 */
[----:B------:R-:W-:Y:S01]  /*23d0*/  FADD R210, RZ, R40 ;  /* 0x00000028ffd27221 */ /* 0x000fe20000000000 */
[----:B------:R0:W-:Y:S01]  /*23e0*/  STL [R1+0x4], R227 ;  /* 0x000004e301007387 */ /* 0x0001e20000100800 */
        /* <DEDUP_REMOVED lines=93> */
[----:B------:R-:W-:Y:S01]  /*29c0*/  UMOV UR6, URZ ;  /* 0x0000003f00067c82 */ /* 0x000fe20008000000 */
[----:B0-----:R-:W-:-:S05]  /*29d0*/  FADD R227, RZ, R130 ;  /* 0x00000082ffe37221 */ /* 0x001fca0000000000 */
[----:B------:R0:W-:Y:S02]  /*29e0*/  STL [R1+0x20], R227 ;  /* 0x000020e301007387 */ /* 0x0001e40000100800 */
        /* <DEDUP_REMOVED lines=42> */
.L_x_19:
[----:B------:R-:W-:-:S04]  /*2c90*/  UIADD3 UR18, UR5, 0x1, URZ ;  /* 0x0000000105127890 */ /* 0x000fc8000fffe03f */
[----:B------:R-:W-:-:S04]  /*2ca0*/  UISETP.NE.AND UP0, UPT, UR18, 0x9, UPT ;  /* 0x000000091200788c */ /* 0x000fc8000bf05270 */
[----:B------:R-:W-:Y:S02]  /*2cb0*/  USEL UR8, URZ, 0x1, UP0 ;  /* 0x000000013f087887 */ /* 0x000fe40008000000 */
[----:B------:R-:W-:Y:S02]  /*2cc0*/  USEL UR18, UR18, URZ, UP0 ;  /* 0x0000003f12127287 */ /* 0x000fe40008000000 */
[----:B------:R-:W-:-:S06]  /*2cd0*/  ULOP3.LUT UR8, UR4, UR8, URZ, 0x3c, !UPT ;  /* 0x0000000804087292 */ /* 0x000fcc000f8e3c3f */
[----:B0-----:R-:W-:Y:S01]  /*2ce0*/  IMAD.U32 R227, RZ, RZ, UR8 ;  /* 0x00000008ffe37e24 */ /* 0x001fe2000f8e00ff */
[----:B------:R-:W-:-:S06]  /*2cf0*/  UMOV UR8, 0x1 ;  /* 0x0000000100087882 */ /* 0x000fcc0000000000 */
.L_x_14:
[----:B------:R-:W-:-:S04]  /*2d00*/  UISETP.LT.AND UP0, UPT, UR12, 0x1, UPT ;  /* 0x000000010c00788c */ /* 0x000fc8000bf01270 */
[----:B------:R-:W-:-:S04]  /*2d10*/  USEL UR9, UR12, 0x1, UP0 ;  /* 0x000000010c097887 */ /* 0x000fc80008000000 */
[----:B------:R-:W-:-:S04]  /*2d20*/  UIADD3 UR9, UR12, -UR9, URZ ;  /* 0x800000090c097290 */ /* 0x000fc8000fffe03f */
[----:B------:R-:W-:-:S06]  /*2d30*/  UISETP.GE.AND UP0, UPT, UR9, 0x1, UPT ;  /* 0x000000010900788c */ /* 0x000fcc000bf06270 */
[----:B------:R-:W-:-:S13]  /*2d40*/  PLOP3.LUT P0, PT, PT, PT, UP0, 0x80, 0x0 ;  /* 0x000000000000781c */ /* 0x000fda0003f0f008 */
[----:B------:R-:W-:Y:S05]  /*2d50*/  @!P0 BRA `(.L_x_20) ;  /* 0x0000001000848947 */ /* 0x000fea0003800000 */
[----:B------:R-:W-:Y:S01]  /*2d60*/  IMAD.U32 R228, RZ, RZ, UR9 ;  /* 0x00000009ffe47e24 */ /* 0x000fe2000f8e00ff */
[----:B------:R-:W-:Y:S01]  /*2d70*/  UMOV UR23, UR5 ;  /* 0x0000000500177c82 */ /* 0x000fe20008000000 */
[----:B------:R-:W-:-:S05]  /*2d80*/  ULDC UR24, c[0x0][0x50c] ;  /* 0x0001430000187ab9 */ /* 0x000fca0000000800 */
.L_x_28:
[----:B------:R-:W-:-:S06]  /*2d90*/  UISETP.NE.AND UP0, UPT, UR21, 0x3, UPT ;  /* 0x000000031500788c */ /* 0x000fcc000bf05270 */
[----:B------:R-:W-:-:S13]  /*2da0*/  PLOP3.LUT P1, PT, PT, PT, UP0, 0x80, 0x0 ;  /* 0x000000000000781c */ /* 0x000fda0003f2f008 */
[----:B01----:R-:W-:Y:S05]  /*2db0*/  @!P1 BRA `(.L_x_21) ;  /* 0x0000000000049947 */ /* 0x003fea0003800000 */
[----:B------:R-:W-:Y:S01]  /*2dc0*/  BPT.TRAP 0x1 ;  /* 0x000000040000795c */ /* 0x000fe20000300000 */
.L_x_21:
[----:B------:R-:W0:Y:S01]  /*2dd0*/  S2UR UR9, SR_CgaCtaId ;  /* 0x00000000000979c3 */ /* 0x000e220000008800 */
[----:B------:R-:W-:Y:S01]  /*2de0*/  UMOV UR14, 0x400 ;  /* 0x00000400000e7882 */ /* 0x000fe20000000000 */
[----:B------:R-:W-:Y:S01]  /*2df0*/  SHF.L.U32 R229, R227, 0x1f, RZ ;  /* 0x0000001fe3e57819 */ /* 0x000fe200000006ff */
[----:B0-----:R-:W-:-:S04]  /*2e00*/  ULEA UR14, UR9, UR14, 0x18 ;  /* 0x0000000e090e7291 */ /* 0x001fc8000f8ec03f */
[----:B------:R-:W-:-:S09]  /*2e10*/  ULEA UR9, UR18, UR14, 0x3 ;  /* 0x0000000e12097291 */ /* 0x000fd2000f8e183f */
[----:B------:R0:W1:Y:S01]  /*2e20*/  SYNCS.PHASECHK.TRANS64.TRYWAIT P0, [UR9], R229 ;  /* 0x000000e5ff0075a7 */ /* 0x0000620008000149 */
[----:B------:R-:W-:Y:S05]  /*2e30*/  @!P1 BRA `(.L_x_22) ;  /* 0x0000000000049947 */ /* 0x000fea0003800000 */
[----:B------:R-:W-:Y:S01]  /*2e40*/  BPT.TRAP 0x1 ;  /* 0x000000040000795c */ /* 0x000fe20000300000 */
.L_x_22:
[----:B-1----:R-:W-:Y:S05]  /*2e50*/  @P0 BRA `(.L_x_23) ;  /* 0x0000000000080947 */ /* 0x002fea0003800000 */
[----:B------:R-:W1:Y:S02]  /*2e60*/  SYNCS.PHASECHK.TRANS64.TRYWAIT P0, [UR9], R229 ;  /* 0x000000e5ff0075a7 */ /* 0x000e640008000149 */
[----:B-1----:R-:W-:Y:S05]  /*2e70*/  @!P0 BRA `(.L_x_24) ;  /* 0x000000d400388947 */ /* 0x002fea0003800000 */
.L_x_23:
[----:B------:R-:W-:Y:S01]  /*2e80*/  UIADD3 UR9, UR14, 0x12180, URZ ;  /* 0x000121800e097890 */ /* 0x000fe2000fffe03f */
[----:B------:R-:W-:Y:S01]  /*2e90*/  WARPGROUP.ARRIVE ;  /* 0x00000000000079c5 */ /* 0x000fe20000000000 */
[----:B------:R-:W-:Y:S02]  /*2ea0*/  UISETP.NE.AND UP0, UPT, UR7, URZ, UPT ;  /* 0x0000003f0700728c */ /* 0x000fe4000bf05270 */
[----:B------:R-:W-:Y:S02]  /*2eb0*/  USHF.R.U32.HI UR9, URZ, 0x4, UR9 ;  /* 0x000000043f097899 */ /* 0x000fe40008011609 */
[----:B------:R-:W-:Y:S02]  /*2ec0*/  USEL UR8, UR8, URZ, !UP0 ;  /* 0x0000003f08087287 */ /* 0x000fe4000c000000 */
[----:B------:R-:W-:Y:S02]  /*2ed0*/  ULOP3.LUT UR9, UR9, 0x3fff, URZ, 0xc0, !UPT ;  /* 0x00003fff09097892 */ /* 0x000fe4000f8ec03f */
[----:B------:R-:W-:-:S02]  /*2ee0*/  ULOP3.LUT UR7, UR15, 0x10000, URZ, 0xfc, !UPT ;  /* 0x000100000f077892 */ /* 0x000fc4000f8efc3f */
[----:B------:R-:W-:Y:S02]  /*2ef0*/  ULOP3.LUT UR9, UR9, 0x10000, URZ, 0xfc, !UPT ;  /* 0x0001000009097892 */ /* 0x000fe4000f8efc3f */
[----:B------:R-:W-:Y:S02]  /*2f00*/  UISETP.NE.U32.AND UP0, UPT, UR8, URZ, UPT ;  /* 0x0000003f0800728c */ /* 0x000fe4000bf05070 */
[----:B------:R-:W-:Y:S02]  /*2f10*/  ULEA UR8, UR18, UR7, 0x9 ;  /* 0x0000000712087291 */ /* 0x000fe4000f8e483f */
[----:B------:R-:W-:Y:S01]  /*2f20*/  ULEA UR10, UR18, UR9, 0xa ;  /* 0x00000009120a7291 */ /* 0x000fe2000f8e503f */
[----:B------:R-:W-:Y:S02]  /*2f30*/  UMOV UR11, 0x80000020 ;  /* 0x80000020000b7882 */ /* 0x000fe40000000000 */
[----:B------:R-:W-:Y:S01]  /*2f40*/  UMOV UR9, 0x80000020 ;  /* 0x8000002000097882 */ /* 0x000fe20000000000 */
[----:B------:R-:W-:-:S05]  /*2f50*/  UIADD3 UR6, UR6, 0x2, URZ ;  /* 0x0000000206067890 */ /* 0x000fca000fffe03f */
[----:B------:R-:W-:Y:S01]  /*2f60*/  QGMMA.64x256x32.F32.E5M2.E5M2 R24, gdesc[UR8], R24, UP0 ;  /* 0x03e00000081879f3 */ /* 0x000fe2000bf03818 */
[----:B------:R-:W-:Y:S02]  /*2f70*/  UIADD3 UR8, UR8, 0x2, URZ ;  /* 0x0000000208087890 */ /* 0x000fe4000fffe03f */
[----:B------:R-:W-:Y:S01]  /*2f80*/  UIADD3 UR10, UR10, 0x2, URZ ;  /* 0x000000020a0a7890 */ /* 0x000fe2000fffe03f */
[----:B------:R-:W-:Y:S01]  /*2f90*/  UMOV UR9, 0x80000020 ;  /* 0x8000002000097882 */ /* 0x000fe20000000000 */
[----:B------:R-:W-:Y:S01]  /*2fa0*/  UMOV UR11, 0x80000020 ;  /* 0x80000020000b7882 */ /* 0x000fe20000000000 */
[----:B------:R-:W-:-:S04]  /*2fb0*/  UISETP.NE.AND UP0, UPT, UR6, UR24, UPT ;  /* 0x000000180600728c */ /* 0x000fc8000bf05270 */
[----:B------:R-:W-:-:S06]  /*2fc0*/  USEL UR7, URZ, 0x1, UP0 ;  /* 0x000000013f077887 */ /* 0x000fcc0008000000 */
[----:B------:R-:W-:-:S12]  /*2fd0*/  ISETP.NE.AND P0, PT, RZ, UR7, PT ;  /* 0x00000007ff007c0c */ /* 0x000fd8000bf05270 */
[----:B------:R-:W-:Y:S03]  /*2fe0*/  QGMMA.64x256x32.F32.E5M2.E5M2 R24, gdesc[UR8], R24, gsb0 ;  /* 0x03e00000081879f3 */ /* 0x000fe60008003818 */
[----:B------:R-:W-:Y:S02]  /*2ff0*/  WARPGROUP.DEPBAR.LE gsb0, 0x1 ;  /* 0x00008000000079c5 */ /* 0x000fe40000010100 */
[----:B------:R-:W-:Y:S05]  /*3000*/  @!P0 BRA `(.L_x_25) ;  /* 0x0000000c00808947 */ /* 0x000fea0003800000 */
[----:B------:R-:W-:Y:S02]  /*3010*/  WARPGROUP.DEPBAR.LE gsb0, 0x0 ;  /* 0x00008000000079c5 */ /* 0x000fe40000010000 */
[----:B------:R-:W-:-:S01]  /*3020*/  FADD R226, R24, R226 ;  /* 0x000000e218e27221 */ /* 0x000fc20000000000 */
[----:B------:R-:W-:Y:S01]  /*3030*/  FADD R225, R25, R225 ;  /* 0x000000e119e17221 */ /* 0x000fe20000000000 */
[----:B------:R1:W-:Y:S01]  /*3040*/  STL [R1+0x88], R227 ;  /* 0x000088e301007387 */ /* 0x0003e20000100800 */
[----:B------:R-:W-:-:S01]  /*3050*/  FADD R224, R26, R224 ;  /* 0x000000e01ae07221 */ /* 0x000fc20000000000 */
[----:B------:R-:W-:Y:S01]  /*3060*/  FADD R223, R27, R223 ;  /* 0x000000df1bdf7221 */ /* 0x000fe20000000000 */
[----:B------:R-:W-:-:S01]  /*3070*/  FADD R222, R28, R222 ;  /* 0x000000de1cde7221 */ /* 0x000fc20000000000 */
[----:B------:R-:W-:Y:S01]  /*3080*/  FADD R221, R29, R221 ;  /* 0x000000dd1ddd7221 */ /* 0x000fe20000000000 */
[----:B-1----:R-:W3:Y:S04]  /*3090*/  LDL.LU R227, [R1+0x30] ;  /* 0x0000300001e37983 */ /* 0x002ee80000300800 */
[----:B------:R1:W-:Y:S01]  /*30a0*/  STL [R1+0x8c], R226 ;  /* 0x00008ce201007387 */ /* 0x0003e20000100800 */
[----:B------:R-:W-:-:S01]  /*30b0*/  FADD R220, R30, R220 ;  /* 0x000000dc1edc7221 */ /* 0x000fc20000000000 */
[----:B------:R-:W-:-:S02]  /*30c0*/  FADD R219, R31, R219 ;  /* 0x000000db1fdb7221 */ /* 0x000fc40000000000 */
[----:B-1----:R-:W4:Y:S04]  /*30d0*/  LDL.LU R226, [R1+0x2c] ;  /* 0x00002c0001e27983 */ /* 0x002f280000300800 */
[----:B------:R1:W-:Y:S01]  /*30e0*/  STL [R1+0x90], R225 ;  /* 0x000090e101007387 */ /* 0x0003e20000100800 */
[----:B------:R-:W-:-:S03]  /*30f0*/  FADD R218, R32, R218 ;  /* 0x000000da20da7221 */ /* 0x000fc60000000000 */
[----:B-1----:R-:W2:Y:S04]  /*3100*/  LDL.LU R225, [R1+0x28] ;  /* 0x0000280001e17983 */ /* 0x002ea80000300800 */
        /* <DEDUP_REMOVED lines=9> */
[----:B------:R1:W-:Y:S04]  /*31a0*/  STL [R1+0xa0], R221 ;  /* 0x0000a0dd01007387 */ /* 0x0003e80000100800 */
        /* <DEDUP_REMOVED lines=12> */
[----:B-1----:R-:W2:Y:S01]  /*3270*/  LDL.LU R215, [R1] ;  /* 0x0000000001d77983 */ /* 0x002ea20000300800 */
[----:B------:R-:W-:-:S01]  /*3280*/  FADD R214, R36, R214 ;  /* 0x000000d624d67221 */ /* 0x000fc20000000000 */
[----:B------:R-:W-:Y:S01]  /*3290*/  FADD R213, R37, R213 ;  /* 0x000000d525d57221 */ /* 0x000fe20000000000 */
[----:B------:R-:W-:-:S01]  /*32a0*/  FADD R212, R38, R212 ;  /* 0x000000d426d47221 */ /* 0x000fc20000000000 */
[----:B------:R-:W-:Y:S01]  /*32b0*/  FADD R211, R39, R211 ;  /* 0x000000d327d37221 */ /* 0x000fe20000000000 */
[----:B------:R-:W-:-:S01]  /*32c0*/  FADD R210, R40, R210 ;  /* 0x000000d228d27221 */ /* 0x000fc20000000000 */
[----:B------:R-:W-:Y:S01]  /*32d0*/  STL [R1+0xbc], R214 ;  /* 0x0000bcd601007387 */ /* 0x000fe20000100800 */
        /* <DEDUP_REMOVED lines=11> */
[----:B------:R1:W-:Y:S01]  /*3390*/  STL [R1+0xc8], R211 ;  /* 0x0000c8d301007387 */ /* 0x0003e20000100800 */
[----:B------:R-:W-:-:S01]  /*33a0*/  FADD R200, R50, R200 ;  /* 0x000000c832c87221 */ /* 0x000fc20000000000 */
[----:B------:R-:W-:Y:S01]  /*33b0*/  FADD R199, R51, R199 ;  /* 0x000000c733c77221 */ /* 0x000fe20000000000 */
        /* <DEDUP_REMOVED lines=69> */
[----:B-----5:R-:W-:Y:S01]  /*3810*/  FADD R0, R121, R0 ;  /* 0x0000000079007221 */ /* 0x020fe20000000000 */
[----:B---3--:R-:W-:-:S01]  /*3820*/  FADD R227, R134, R227 ;  /* 0x000000e386e37221 */ /* 0x008fc20000000000 */
[----:B----4-:R-:W-:Y:S01]  /*3830*/  FADD R226, R133, R226 ;  /* 0x000000e285e27221 */ /* 0x010fe20000000000 */
[----:B--2---:R-:W-:-:S01]  /*3840*/  FADD R225, R132, R225 ;  /* 0x000000e184e17221 */ /* 0x004fc20000000000 */
        /* <DEDUP_REMOVED lines=9> */
[----:B------:R-:W-:-:S05]  /*38e0*/  FADD R215, R122, R215 ;  /* 0x000000d77ad77221 */ /* 0x000fca0000000000 */
[----:B------:R2:W-:Y:S04]  /*38f0*/  STL [R1], R215 ;  /* 0x000000d701007387 */ /* 0x0005e80000100800 */
[----:B------:R3:W-:Y:S04]  /*3900*/  STL [R1+0x4], R216 ;  /* 0x000004d801007387 */ /* 0x0007e80000100800 */
        /* <DEDUP_REMOVED lines=8> */
[----:B-1----:R-:W4:Y:S04]  /*3990*/  LDL.LU R211, [R1+0x34] ;  /* 0x0000340001d37983 */ /* 0x002f280000300800 */
[----:B------:R1:W-:Y:S04]  /*39a0*/  STL [R1+0x28], R225 ;  /* 0x000028e101007387 */ /* 0x0003e80000100800 */
[----:B------:R-:W4:Y:S04]  /*39b0*/  LDL.LU R212, [R1+0x38] ;  /* 0x0000380001d47983 */ /* 0x000f280000300800 */
[----:B------:R1:W-:Y:S04]  /*39c0*/  STL [R1+0x2c], R226 ;  /* 0x00002ce201007387 */ /* 0x0003e80000100800 */
[----:B------:R-:W4:Y:S04]  /*39d0*/  LDL.LU R213, [R1+0x3c] ;  /* 0x00003c0001d57983 */ /* 0x000f280000300800 */
[----:B------:R1:W-:Y:S04]  /*39e0*/  STL [R1+0x30], R227 ;  /* 0x000030e301007387 */ /* 0x0003e80000100800 */
[----:B------:R-:W4:Y:S04]  /*39f0*/  LDL.LU R214, [R1+0x40] ;  /* 0x0000400001d67983 */ /* 0x000f280000300800 */
[----:B--2---:R-:W2:Y:S04]  /*3a00*/  LDL.LU R215, [R1+0x44] ;  /* 0x0000440001d77983 */ /* 0x004ea80000300800 */
[----:B---3--:R-:W3:Y:S04]  /*3a10*/  LDL.LU R216, [R1+0x48] ;  /* 0x0000480001d87983 */ /* 0x008ee80000300800 */
[----:B----4-:R-:W4:Y:S04]  /*3a20*/  LDL.LU R217, [R1+0x4c] ;  /* 0x00004c0001d97983 */ /* 0x010f280000300800 */
[----:B0-----:R-:W4:Y:S04]  /*3a30*/  LDL.LU R218, [R1+0x50] ;  /* 0x0000500001da7983 */ /* 0x001f280000300800 */
[----:B------:R-:W4:Y:S04]  /*3a40*/  LDL.LU R219, [R1+0x54] ;  /* 0x0000540001db7983 */ /* 0x000f280000300800 */
[----:B------:R-:W4:Y:S04]  /*3a50*/  LDL.LU R220, [R1+0x58] ;  /* 0x0000580001dc7983 */ /* 0x000f280000300800 */
[----:B------:R-:W4:Y:S04]  /*3a60*/  LDL.LU R221, [R1+0x5c] ;  /* 0x00005c0001dd7983 */ /* 0x000f280000300800 */
[----:B------:R-:W4:Y:S04]  /*3a70*/  LDL.LU R222, [R1+0x60] ;  /* 0x0000600001de7983 */ /* 0x000f280000300800 */
[----:B------:R-:W4:Y:S04]  /*3a80*/  LDL.LU R223, [R1+0x64] ;  /* 0x0000640001df7983 */ /* 0x000f280000300800 */
[----:B------:R-:W4:Y:S04]  /*3a90*/  LDL.LU R224, [R1+0x68] ;  /* 0x0000680001e07983 */ /* 0x000f280000300800 */
[----:B-1----:R-:W4:Y:S04]  /*3aa0*/  LDL.LU R225, [R1+0x6c] ;  /* 0x00006c0001e17983 */ /* 0x002f280000300800 */
[----:B------:R-:W4:Y:S04]  /*3ab0*/  LDL.LU R226, [R1+0x70] ;  /* 0x0000700001e27983 */ /* 0x000f280000300800 */
[----:B------:R-:W4:Y:S01]  /*3ac0*/  LDL.LU R227, [R1+0x74] ;  /* 0x0000740001e37983 */ /* 0x000f220000300800 */
[----:B------:R-:W-:-:S05]  /*3ad0*/  FADD R211, R135, R211 ;  /* 0x000000d387d37221 */ /* 0x000fca0000000000 */
[----:B------:R0:W-:Y:S01]  /*3ae0*/  STL [R1+0x34], R211 ;  /* 0x000034d301007387 */ /* 0x0001e20000100800 */
[----:B------:R-:W-:-:S03]  /*3af0*/  FADD R212, R136, R212 ;  /* 0x000000d488d47221 */ /* 0x000fc60000000000 */
[----:B0-----:R1:W5:Y:S01]  /*3b00*/  LDL.LU R211, [R1+0xc8] ;  /* 0x0000c80001d37983 */ /* 0x0013620000300800 */
[----:B------:R-:W-:-:S03]  /*3b10*/  FADD R213, R137, R213 ;  /* 0x000000d589d57221 */ /* 0x000fc60000000000 */
[----:B------:R0:W-:Y:S01]  /*3b20*/  STL [R1+0x38], R212 ;  /* 0x000038d401007387 */ /* 0x0001e20000100800 */
[----:B------:R-:W-:-:S01]  /*3b30*/  FADD R214, R138, R214 ;  /* 0x000000d68ad67221 */ /* 0x000fc20000000000 */
[----:B--2---:R-:W-:Y:S02]  /*3b40*/  FADD R215, R139, R215 ;  /* 0x000000d78bd77221 */ /* 0x004fe40000000000 */
[----:B0-----:R1:W5:Y:S01]  /*3b50*/  LDL.LU R212, [R1+0xc4] ;  /* 0x0000c40001d47983 */ /* 0x0013620000300800 */
[----:B---3--:R-:W-:-:S03]  /*3b60*/  FADD R216, R140, R216 ;  /* 0x000000d88cd87221 */ /* 0x008fc60000000000 */
[----:B------:R0:W-:Y:S01]  /*3b70*/  STL [R1+0x3c], R213 ;  /* 0x00003cd501007387 */ /* 0x0001e20000100800 */
[----:B----4-:R-:W-:-:S03]  /*3b80*/  FADD R217, R141, R217 ;  /* 0x000000d98dd97221 */ /* 0x010fc60000000000 */
[----:B0-----:R1:W5:Y:S01]  /*3b90*/  LDL.LU R213, [R1+0xc0] ;  /* 0x0000c00001d57983 */ /* 0x0013620000300800 */
[----:B------:R-:W-:-:S03]  /*3ba0*/  FADD R218, R142, R218 ;  /* 0x000000da8eda7221 */ /* 0x000fc60000000000 */
[----:B------:R0:W-:Y:S01]  /*3bb0*/  STL [R1+0x40], R214 ;  /* 0x000040d601007387 */ /* 0x0001e20000100800 */
[----:B------:R-:W-:-:S01]  /*3bc0*/  FADD R219, R143, R219 ;  /* 0x000000db8fdb7221 */ /* 0x000fc20000000000 */
[----:B------:R-:W-:Y:S02]  /*3bd0*/  FADD R220, R144, R220 ;  /* 0x000000dc90dc7221 */ /* 0x000fe40000000000 */
[----:B0-----:R1:W5:Y:S04]  /*3be0*/  LDL.LU R214, [R1+0xbc] ;  /* 0x0000bc0001d67983 */ /* 0x0013680000300800 */
[----:B------:R0:W-:Y:S01]  /*3bf0*/  STL [R1+0x44], R215 ;  /* 0x000044d701007387 */ /* 0x0001e20000100800 */
[----:B------:R-:W-:-:S01]  /*3c00*/  FADD R221, R145, R221 ;  /* 0x000000dd91dd7221 */ /* 0x000fc20000000000 */
[----:B------:R-:W-:-:S02]  /*3c10*/  FADD R222, R146, R222 ;  /* 0x000000de92de7221 */ /* 0x000fc40000000000 */
[----:B0-----:R1:W5:Y:S04]  /*3c20*/  LDL.LU R215, [R1+0xb8] ;  /* 0x0000b80001d77983 */ /* 0x0013680000300800 */
[----:B------:R0:W-:Y:S01]  /*3c30*/  STL [R1+0x48], R216 ;  /* 0x000048d801007387 */ /* 0x0001e20000100800 */
[----:B------:R-:W-:-:S03]  /*3c40*/  FADD R223, R147, R223 ;  /* 0x000000df93df7221 */ /* 0x000fc60000000000 */
        /* <DEDUP_REMOVED lines=13> */
[----:B------:R0:W-:Y:S04]  /*3d20*/  STL [R1+0x5c], R221 ;  /* 0x00005cdd01007387 */ /* 0x0001e80000100800 */
        /* <DEDUP_REMOVED lines=12> */
[----:B0-----:R1:W5:Y:S01]  /*3df0*/  LDL.LU R227, [R1+0x88] ;  /* 0x0000880001e37983 */ /* 0x0013620000300800 */
[----:B------:R-:W-:-:S05]  /*3e00*/  UMOV UR6, URZ ;  /* 0x0000003f00067c82 */ /* 0x000fca0008000000 */
.L_x_25:
[----:B------:R-:W-:Y:S05]  /*3e10*/  @!P1 BRA `(.L_x_26) ;  /* 0x0000000000049947 */ /* 0x000fea0003800000 */
[----:B------:R-:W-:Y:S01]  /*3e20*/  BPT.TRAP 0x1 ;  /* 0x000000040000795c */ /* 0x000fe20000300000 */
.L_x_26:
[----:B------:R-:W-:Y:S02]  /*3e30*/  UISETP.GT.U32.AND UP0, UPT, UR13, 0x1, UPT ;  /* 0x000000010d00788c */ /* 0x000fe4000bf04070 */
[----:B------:R-:W-:-:S04]  /*3e40*/  ULEA UR8, UR23, UR14, 0x3 ;  /* 0x0000000e17087291 */ /* 0x000fc8000f8e183f */
[----:B------:R-:W-:Y:S01]  /*3e50*/  UIADD3 UR8, UR8, 0x48, URZ ;  /* 0x0000004808087890 */ /* 0x000fe2000fffe03f */
[----:B------:R-:W-:-:S03]  /*3e60*/  PLOP3.LUT P0, PT, PT, PT, UP0, 0x80, 0x0 ;  /* 0x000000000000781c */ /* 0x000fc60003f0f008 */
[----:B------:R-:W-:-:S09]  /*3e70*/  UPRMT UR8, URZ, 0x654, UR8 ;  /* 0x000006543f087896 */ /* 0x000fd20008000008 */
[----:B------:R-:W-:Y:S01]  /*3e80*/  SYNCS.ARRIVE.TRANS64.RED.A1T0 RZ, [UR8], RZ ;  /* 0x000000ffffff79a7 */ /* 0x000fe20008100408 */
[----:B------:R-:W-:Y:S05]  /*3e90*/  @P0 BRA `(.L_x_27) ;  /* 0x0000000000040947 */ /* 0x000fea0003800000 */
[----:B------:R-:W-:Y:S01]  /*3ea0*/  BPT.TRAP 0x1 ;  /* 0x000000040000795c */ /* 0x000fe20000300000 */
.L_x_27:
[----:B------:R-:W-:Y:S01]  /*3eb0*/  UIADD3 UR18, UR18, 0x1, URZ ;  /* 0x0000000112127890 */ /* 0x000fe2000fffe03f */
[C---:B------:R-:W-:Y:S01]  /*3ec0*/  ISETP.GT.AND P0, PT, R228.reuse, 0x1, PT ;  /* 0x00000001e400780c */ /* 0x040fe20003f04270 */
[----:B------:R-:W-:Y:S01]  /*3ed0*/  UIADD3 UR23, UR23, 0x1, URZ ;  /* 0x0000000117177890 */ /* 0x000fe2000fffe03f */
[----:B------:R-:W-:Y:S01]  /*3ee0*/  VIADD R228, R228, 0xffffffff ;  /* 0xffffffffe4e47836 */ /* 0x000fe20000000000 */
[----:B------:R-:W-:Y:S02]  /*3ef0*/  UISETP.NE.AND UP0, UPT, UR18, 0x9, UPT ;  /* 0x000000091200788c */ /* 0x000fe4000bf05270 */
[----:B------:R-:W-:Y:S02]  /*3f00*/  UISETP.NE.AND UP1, UPT, UR23, 0x9, UPT ;  /* 0x000000091700788c */ /* 0x000fe4000bf25270 */
[----:B------:R-:W-:Y:S02]  /*3f10*/  USEL UR8, URZ, 0x1, UP0 ;  /* 0x000000013f087887 */ /* 0x000fe40008000000 */
[----:B------:R-:W-:-:S02]  /*3f20*/  USEL UR18, UR18, URZ, UP0 ;  /* 0x0000003f12127287 */ /* 0x000fc40008000000 */
[----:B------:R-:W-:Y:S02]  /*3f30*/  USEL UR23, UR23, URZ, UP1 ;  /* 0x0000003f17177287 */ /* 0x000fe40008800000 */
[----:B-----5:R-:W-:Y:S01]  /*3f40*/  LOP3.LUT R227, R227, UR8, RZ, 0x3c, !PT ;  /* 0x00000008e3e37c12 */ /* 0x020fe2000f8e3cff */
[----:B------:R-:W-:Y:S01]  /*3f50*/  UMOV UR8, 0x1 ;  /* 0x0000000100087882 */ /* 0x000fe20000000000 */
[----:B------:R-:W-:Y:S08]  /*3f60*/  @P0 BRA `(.L_x_28) ;  /* 0xffffffec00880947 */ /* 0x000ff0000383ffff */
.L_x_20:
[----:B------:R-:W-:-:S04]  /*3f70*/  UISETP.NE.AND UP0, UPT, UR6, URZ, UPT ;  /* 0x0000003f0600728c */ /* 0x000fc8000bf05270 */
[----:B------:R-:W-:-:S06]  /*3f80*/  USEL UR6, URZ, 0x1, !UP0 ;  /* 0x000000013f067887 */ /* 0x000fcc000c000000 */
[----:B------:R-:W-:-:S13]  /*3f90*/  ISETP.NE.AND P0, PT, RZ, UR6, PT ;  /* 0x00000006ff007c0c */ /* 0x000fda000bf05270 */
[----:B------:R-:W-:Y:S05]  /*3fa0*/  @!P0 BRA `(.L_x_29) ;  /* 0x0000000c00dc8947 */ /* 0x000fea0003800000 */
[----:B------:R-:W3:Y:S04]  /*3fb0*/  LDL.LU R227, [R1+0x74] ;  /* 0x0000740001e37983 */ /* 0x000ee80000300800 */
[----:B---3--:R3:W-:Y:S04]  /*3fc0*/  STL [R1+0x88], R227 ;  /* 0x000088e301007387 */ /* 0x0087e80000100800 */
[----:B---3--:R-:W3:Y:S04]  /*3fd0*/  LDL.LU R227, [R1+0x70] ;  /* 0x0000700001e37983 */ /* 0x008ee80000300800 */
        /* <DEDUP_REMOVED lines=55> */
[----:B---3--:R-:W3:Y:S01]  /*4350*/  LDL.LU R227, [R1] ;  /* 0x0000000001e37983 */ /* 0x008ee20000300800 */
[----:B------:R-:W-:-:S02]  /*4360*/  WARPGROUP.DEPBAR.LE gsb0, 0x0 ;  /* 0x00008000000079c5 */ /* 0x000fc40000010000 */
[----:B------:R-:W-:Y:S01]  /*4370*/  FADD R226, R24, R226 ;  /* 0x000000e218e27221 */ /* 0x000fe20000000000 */
        /* <DEDUP_REMOVED lines=97> */
[----:B---3--:R-:W-:-:S05]  /*4990*/  FADD R227, R122, R227 ;  /* 0x000000e37ae37221 */ /* 0x008fca0000000000 */
[----:B------:R3:W-:Y:S04]  /*49a0*/  STL [R1], R227 ;  /* 0x000000e301007387 */ /* 0x0007e80000100800 */
[----:B---3--:R-:W3:Y:S02]  /*49b0*/  LDL.LU R227, [R1+0xf8] ;  /* 0x0000f80001e37983 */ /* 0x008ee40000300800 */
[----:B---3--:R-:W-:-:S05]  /*49c0*/  FADD R227, R123, R227 ;  /* 0x000000e37be37221 */ /* 0x008fca0000000000 */
[----:B------:R3:W-:Y:S04]  /*49d0*/  STL [R1+0x4], R227 ;  /* 0x000004e301007387 */ /* 0x0007e80000100800 */
        /* <DEDUP_REMOVED lines=83> */
[----:B------:R3:W-:Y:S02]  /*4f10*/  STL [R1+0x74], R227 ;  /* 0x000074e301007387 */ /* 0x0007e40000100800 */
.L_x_29:
[----:B------:R-:W-:Y:S02]  /*4f20*/  WARPGROUP.DEPBAR.LE gsb0, 0x0 ;  /* 0x00008000000079c5 */ /* 0x000fe40000010000 */
[----:B------:R-:W4:Y:S02]  /*4f30*/  LDC R24, c[0x0][0x28c] ;  /* 0x0000a300ff187b82 */ /* 0x000f240000000800 */
[----:B----4-:R-:W-:-:S13]  /*4f40*/  ISETP.GE.AND P0, PT, R24, 0x1, PT ;  /* 0x000000011800780c */ /* 0x010fda0003f06270 */
[----:B------:R-:W-:Y:S05]  /*4f50*/  @!P0 BRA `(.L_x_30) ;  /* 0x0000000000488947 */ /* 0x000fea0003800000 */
[----:B------:R-:W-:-:S06]  /*4f60*/  UISETP.NE.AND UP0, UPT, UR21, 0x3, UPT ;  /* 0x000000031500788c */ /* 0x000fcc000bf05270 */
[----:B------:R-:W-:-:S13]  /*4f70*/  PLOP3.LUT P0, PT, PT, PT, UP0, 0x80, 0x0 ;  /* 0x000000000000781c */ /* 0x000fda0003f0f008 */
[----:B------:R-:W-:Y:S05]  /*4f80*/  @!P0 BRA `(.L_x_31) ;  /* 0x0000000000048947 */ /* 0x000fea0003800000 */
[----:B------:R-:W-:Y:S01]  /*4f90*/  BPT.TRAP 0x1 ;  /* 0x000000040000795c */ /* 0x000fe20000300000 */
.L_x_31:
[----:B------:R-:W-:-:S04]  /*4fa0*/  UISETP.LT.AND UP0, UPT, UR12, 0x1, UPT ;  /* 0x000000010c00788c */ /* 0x000fc8000bf01270 */
[----:B------:R-:W-:Y:S02]  /*4fb0*/  USEL UR8, UR12, 0x1, UP0 ;  /* 0x000000010c087887 */ /* 0x000fe40008000000 */
[----:B------:R-:W-:Y:S02]  /*4fc0*/  UISETP.GT.U32.AND UP0, UPT, UR13, 0x1, UPT ;  /* 0x000000010d00788c */ /* 0x000fe4000bf04070 */
[----:B------:R-:W-:-:S04]  /*4fd0*/  UIADD3 UR8, UR5, UR12, -UR8 ;  /* 0x0000000c05087290 */ /* 0x000fc8000fffe808 */
[----:B------:R-:W-:Y:S01]  /*4fe0*/  UIMAD.WIDE.U32 UR6, UR8, 0x38e38e39, URZ ;  /* 0x38e38e39080678a5 */ /* 0x000fe2000f8e003f */
[----:B------:R-:W-:-:S03]  /*4ff0*/  PLOP3.LUT P0, PT, PT, PT, UP0, 0x80, 0x0 ;  /* 0x000000000000781c */ /* 0x000fc60003f0f008 */
[----:B------:R-:W-:-:S04]  /*5000*/  USHF.R.U32.HI UR6, URZ, 0x1, UR7 ;  /* 0x000000013f067899 */ /* 0x000fc80008011607 */
[----:B------:R-:W-:-:S04]  /*5010*/  UIMAD UR8, UR6, -0x9, UR8 ;  /* 0xfffffff7060878a4 */ /* 0x000fc8000f8e0208 */
[----:B------:R-:W-:-:S04]  /*5020*/  ULEA UR8, UR8, UR14, 0x3 ;  /* 0x0000000e08087291 */ /* 0x000fc8000f8e183f */
[----:B------:R-:W-:-:S04]  /*5030*/  UIADD3 UR8, UR8, 0x48, URZ ;  /* 0x0000004808087890 */ /* 0x000fc8000fffe03f */
[----:B------:R-:W-:-:S09]  /*5040*/  UPRMT UR8, URZ, 0x654, UR8 ;  /* 0x000006543f087896 */ /* 0x000fd20008000008 */
[----:B------:R-:W-:Y:S01]  /*5050*/  SYNCS.ARRIVE.TRANS64.RED.A1T0 RZ, [UR8], RZ ;  /* 0x000000ffffff79a7 */ /* 0x000fe20008100408 */
[----:B------:R-:W-:Y:S05]  /*5060*/  @P0 BRA `(.L_x_30) ;  /* 0x0000000000040947 */ /* 0x000fea0003800000 */
[----:B------:R-:W-:Y:S01]  /*5070*/  BPT.TRAP 0x1 ;  /* 0x000000040000795c */ /* 0x000fe20000300000 */
.L_x_30:
[----:B------:R4:W-:Y:S01]  /*5080*/  STL [R1+0x8c], R2 ;  /* 0x00008c0201007387 */ /* 0x0009e20000100800 */
[----:B------:R-:W0:Y:S01]  /*5090*/  LDC R28, c[0x0][0x288] ;  /* 0x0000a200ff1c7b82 */ /* 0x000e220000000800 */
[----:B------:R-:W-:Y:S02]  /*50a0*/  UIADD3 UR9, UR12, UR5, URZ ;  /* 0x000000050c097290 */ /* 0x000fe4000fffe03f */
[----:B------:R1:W-:Y:S01]  /*50b0*/  STL [R1+0x88], R0 ;  /* 0x0000880001007387 */ /* 0x0003e20000100800 */
[----:B------:R-:W-:Y:S01]  /*50c0*/  USHF.R.S32.HI UR10, URZ, 0x1f, UR22 ;  /* 0x0000001f3f0a7899 */ /* 0x000fe20008011416 */
[----:B------:R-:W-:Y:S01]  /*50d0*/  ULDC.64 UR14, c[0x0][0x5d0] ;  /* 0x00017400000e7ab9 */ /* 0x000fe20000000a00 */
[----:B------:R-:W-:Y:S01]  /*50e0*/  ULDC UR11, c[0x0][0x284] ;  /* 0x0000a100000b7ab9 */ /* 0x000fe20000000800 */
[----:B----4-:R-:W4:Y:S01]  /*50f0*/  S2R R2, SR_TID.X ;  /* 0x0000000000027919 */ /* 0x010f220000002100 */
[----:B-1----:R-:W2:Y:S04]  /*5100*/  LDL.LU R0, [R1+0x80] ;  /* 0x0000800001007983 */ /* 0x002ea80000300800 */
[----:B---3--:R-:W3:Y:S01]  /*5110*/  LDL.LU R227, [R1+0x84] ;  /* 0x0000840001e37983 */ /* 0x008ee20000300800 */
[----:B------:R-:W-:-:S02]  /*5120*/  UISETP.GT.U32.AND UP0, UPT, UR9, 0x8, UPT ;  /* 0x000000080900788c */ /* 0x000fc4000bf04070 */
[----:B------:R-:W-:Y:S01]  /*5130*/  UISETP.GE.U32.AND UP1, UPT, UR12, 0x9, UPT ;  /* 0x000000090c00788c */ /* 0x000fe2000bf26070 */
[--C-:B----4-:R-:W-:Y:S02]  /*5140*/  SHF.R.U32.HI R24, RZ, 0x2, R2.reuse ;  /* 0x00000002ff187819 */ /* 0x110fe40000011602 */
[----:B------:R-:W-:Y:S02]  /*5150*/  LOP3.LUT R26, R2, 0x60, RZ, 0xc0, !PT ;  /* 0x00000060021a7812 */ /* 0x000fe400078ec0ff */
[----:B------:R-:W-:Y:S02]  /*5160*/  SHF.R.U32.HI R27, RZ, 0x7, R2 ;  /* 0x00000007ff1b7819 */ /* 0x000fe40000011602 */
[----:B------:R-:W-:Y:S02]  /*5170*/  LOP3.LUT R25, R24, 0x7, RZ, 0xc0, !PT ;  /* 0x0000000718197812 */ /* 0x000fe400078ec0ff */
[----:B------:R-:W-:Y:S02]  /*5180*/  SHF.R.U32.HI R26, RZ, 0x1, R26 ;  /* 0x00000001ff1a7819 */ /* 0x000fe4000001161a */
[----:B------:R-:W-:-:S02]  /*5190*/  LOP3.LUT R24, R27, 0x1, RZ, 0xc0, !PT ;  /* 0x000000011b187812 */ /* 0x000fc400078ec0ff */
[----:B------:R-:W-:-:S03]  /*51a0*/  IADD3 R29, RZ, -R26, -R25 ;  /* 0x8000001aff1d7210 */ /* 0x000fc60007ffe819 */
[C---:B------:R-:W-:Y:S02]  /*51b0*/  IMAD.SHL.U32 R30, R24.reuse, 0x40, RZ ;  /* 0x00000040181e7824 */ /* 0x040fe400078e00ff */
[----:B------:R-:W-:Y:S02]  /*51c0*/  IMAD R29, R24, -0x40, R29 ;  /* 0xffffffc0181d7824 */ /* 0x000fe400078e021d */
[----:B------:R-:W-:Y:S01]  /*51d0*/  IMAD.SHL.U32 R24, R2, 0x2, RZ ;  /* 0x0000000202187824 */ /* 0x000fe200078e00ff */
[----:B------:R-:W-:-:S04]  /*51e0*/  LOP3.LUT R27, R30, 0x40, R25, 0xe2, !PT ;  /* 0x000000401e1b7812 */ /* 0x000fc800078ee219 */
[----:B------:R-:W-:Y:S02]  /*51f0*/  LOP3.LUT R30, R24, 0x6, RZ, 0xc0, !PT ;  /* 0x00000006181e7812 */ /* 0x000fe400078ec0ff */
[----:B------:R-:W-:Y:S02]  /*5200*/  LOP3.LUT R24, R2, 0x3, RZ, 0xc0, !PT ;  /* 0x0000000302187812 */ /* 0x000fe400078ec0ff */
[----:B------:R1:W5:Y:S01]  /*5210*/  LDL.LU R2, [R1+0x8c] ;  /* 0x00008c0001027983 */ /* 0x0003620000300800 */
[----:B------:R-:W-:Y:S01]  /*5220*/  UIMAD.WIDE.U32 UR6, UR9, 0x38e38e39, URZ ;  /* 0x38e38e39090678a5 */ /* 0x000fe2000f8e003f */
[----:B--2---:R-:W-:Y:S01]  /*5230*/  PRMT R30, R30, 0x6540, R0 ;  /* 0x000065401e1e7816 */ /* 0x004fe20000000000 */
[----:B------:R-:W-:Y:S02]  /*5240*/  IMAD.SHL.U32 R35, R0, 0x100, RZ ;  /* 0x0000010000237824 */ /* 0x000fe400078e00ff */
[----:B------:R1:W5:Y:S01]  /*5250*/  LDL.LU R0, [R1+0x88] ;  /* 0x0000880001007983 */ /* 0x0003620000300800 */
[----:B0-----:R-:W-:Y:S01]  /*5260*/  IMAD R34, R24, -0x2, R28 ;  /* 0xfffffffe18227824 */ /* 0x001fe200078e021c */
[----:B------:R-:W-:Y:S01]  /*5270*/  UIMAD UR5, UR10, UR14, URZ ;  /* 0x0000000e0a0572a4 */ /* 0x000fe2000f8e023f */
[----:B------:R-:W-:Y:S01]  /*5280*/  ISETP.GE.AND P0, PT, R35, R28, PT ;  /* 0x0000001c2300720c */ /* 0x000fe20003f06270 */
[C---:B---3--:R-:W-:Y:S01]  /*5290*/  IMAD.SHL.U32 R28, R227.reuse, 0x80, RZ ;  /* 0x00000080e31c7824 */ /* 0x048fe200078e00ff */
[----:B------:R-:W-:Y:S01]  /*52a0*/  UISETP.LT.U32.AND UP0, UPT, UR12, 0x9, UP0 ;  /* 0x000000090c00788c */ /* 0x000fe20008701070 */
[--C-:B------:R-:W-:Y:S01]  /*52b0*/  SHF.R.S32.HI R31, RZ, 0x1f, R30.reuse ;  /* 0x0000001fff1f7819 */ /* 0x100fe2000001141e */
[----:B------:R-:W-:Y:S01]  /*52c0*/  UIMAD UR8, UR22, UR15, UR5 ;  /* 0x0000000f160872a4 */ /* 0x000fe2000f8e0205 */
[----:B------:R-:W-:Y:S01]  /*52d0*/  IMAD.U32 R25, RZ, RZ, UR14 ;  /* 0x0000000eff197e24 */ /* 0x000fe2000f8e00ff */
[C---:B------:R-:W-:Y:S01]  /*52e0*/  ISETP.GE.OR P0, PT, R28.reuse, UR11, P0 ;  /* 0x0000000b1c007c0c */ /* 0x040fe20008706670 */
[----:B------:R-:W-:Y:S01]  /*52f0*/  USEL UR5, URZ, 0x1, !UP0 ;  /* 0x000000013f057887 */ /* 0x000fe2000c000000 */
[----:B------:R-:W-:Y:S01]  /*5300*/  IMAD.WIDE R32, R227, 0x80, RZ ;  /* 0x00000080e3207825 */ /* 0x000fe200078e02ff */
[----:B------:R-:W-:Y:S01]  /*5310*/  USHF.R.U32.HI UR6, URZ, 0x1, UR7 ;  /* 0x000000013f067899 */ /* 0x000fe20008011607 */
[----:B------:R-:W-:Y:S01]  /*5320*/  IADD3 R38, -R28, UR11, R29 ;  /* 0x0000000b1c267c10 */ /* 0x000fe2000fffe11d */
[----:B------:R-:W-:Y:S01]  /*5330*/  ULOP3.LUT UR4, UR4, UR5, URZ, 0x3c, !UPT ;  /* 0x0000000504047292 */ /* 0x000fe2000f8e3c3f */
[----:B------:R-:W-:Y:S01]  /*5340*/  IMAD.WIDE.U32 R24, R25, UR22, R30 ;  /* 0x0000001619187c25 */ /* 0x000fe2000f8e001e */
[----:B------:R-:W-:Y:S01]  /*5350*/  UIMAD UR5, UR6, -0x9, UR9 ;  /* 0xfffffff7060578a4 */ /* 0x000fe2000f8e0209 */
[----:B------:R-:W-:Y:S01]  /*5360*/  LOP3.LUT R39, R32, R27, R26, 0xfe, !PT ;  /* 0x0000001b20277212 */ /* 0x000fe200078efe1a */
[----:B------:R-:W-:Y:S01]  /*5370*/  @UP1 ULOP3.LUT UR4, UR4, 0x1, UR6, 0x78, !UPT ;  /* 0x0000000104041892 */ /* 0x000fe2000f8e7806 */
[----:B------:R-:W-:-:S02]  /*5380*/  VIADD R25, R25, UR8 ;  /* 0x0000000819197c36 */ /* 0x000fc40008000000 */
[----:B------:R-:W-:Y:S02]  /*5390*/  IMAD.IADD R35, R34, 0x1, -R35 ;  /* 0x0000000122237824 */ /* 0x000fe400078e0a23 */
[----:B------:R-:W-:Y:S01]  /*53a0*/  IMAD.MOV.U32 R34, RZ, RZ, -0x1 ;  /* 0xffffffffff227424 */ /* 0x000fe200078e00ff */
[----:B-1----:R-:W-:Y:S06]  /*53b0*/  @P0 BRA `(.L_x_32) ;  /* 0x0000008c00980947 */ /* 0x002fec0003800000 */
[----:B------:R-:W0:Y:S01]  /*53c0*/  LDC.64 R28, c[0x0][0x5c8] ;  /* 0x00017200ff1c7b82 */ /* 0x000e220000000a00 */
[----:B------:R-:W-:Y:S01]  /*53d0*/  ULDC.64 UR6, c[0x0][0x5c0] ;  /* 0x0001700000067ab9 */ /* 0x000fe20000000a00 */
[----:B------:R-:W-:Y:S01]  /*53e0*/  BSSY B0, `(.L_x_32) ;  /* 0x00008e3000007945 */ /* 0x000fe20003800000 */
[-C--:B0-----:R-:W-:Y:S02]  /*53f0*/  IMAD R26, R33, R28.reuse, RZ ;  /* 0x0000001c211a7224 */ /* 0x081fe400078e02ff */
[----:B------:R-:W-:-:S04]  /*5400*/  IMAD.WIDE.U32 R24, R39, R28, R24 ;  /* 0x0000001c27187225 */ /* 0x000fc800078e0018 */
[----:B------:R-:W-:Y:S01]  /*5410*/  IMAD R27, R39, R29, R26 ;  /* 0x0000001d271b7224 */ /* 0x000fe200078e021a */
[----:B------:R-:W-:Y:S02]  /*5420*/  LEA R26, P0, R28, R24, 0x3 ;  /* 0x000000181c1a7211 */ /* 0x000fe400078018ff */
[----:B------:R-:W-:Y:S01]  /*5430*/  IADD3 R24, P1, R24, UR6, RZ ;  /* 0x0000000618187c10 */ /* 0x000fe2000ff3e0ff */
[----:B------:R-:W-:Y:S01]  /*5440*/  IMAD.IADD R27, R25, 0x1, R27 ;  /* 0x00000001191b7824 */ /* 0x000fe200078e021b */
[----:B------:R-:W-:-:S04]  /*5450*/  IADD3 R26, P3, R26, UR6, RZ ;  /* 0x000000061a1a7c10 */ /* 0x000fc8000ff7e0ff */
[----:B------:R-:W-:Y:S02]  /*5460*/  LEA.HI.X R28, R28, R27, R29, 0x3, P0 ;  /* 0x0000001b1c1c7211 */ /* 0x000fe400000f1c1d */
[----:B------:R-:W-:Y:S02]  /*5470*/  FSETP.NEU.AND P0, PT, RZ, UR19, PT ;  /* 0x00000013ff007c0b */ /* 0x000fe4000bf0d000 */
[----:B------:R-:W-:Y:S02]  /*5480*/  IADD3.X R25, R27, UR7, RZ, P1, !PT ;  /* 0x000000071b197c10 */ /* 0x000fe40008ffe4ff */
[----:B------:R-:W-:-:S09]  /*5490*/  IADD3.X R27, R28, UR7, RZ, P3, !PT ;  /* 0x000000071c1b7c10 */ /* 0x000fd20009ffe4ff */
[----:B------:R-:W-:Y:S05]  /*54a0*/  @!P0 BRA `(.L_x_33) ;  /* 0x0000006800d88947 */ /* 0x000fea0003800000 */
[----:B------:R-:W-:Y:S01]  /*54b0*/  ULDC.64 UR8, c[0x0][0x5b8] ;  /* 0x00016e0000087ab9 */ /* 0x000fe20000000a00 */
[----:B------:R-:W-:Y:S01]  /*54c0*/  ISETP.GE.AND P0, PT, R38, 0x1, PT ;  /* 0x000000012600780c */ /* 0x000fe20003f06270 */
[----:B------:R-:W-:Y:S02]  /*54d0*/  UIMAD UR6, UR10, UR8, URZ ;  /* 0x000000080a0672a4 */ /* 0x000fe4000f8e023f */
[----:B------:R-:W-:Y:S01]  /*54e0*/  IMAD.U32 R29, RZ, RZ, UR8 ;  /* 0x00000008ff1d7e24 */ /* 0x000fe2000f8e00ff */
[----:B------:R-:W-:Y:S01]  /*54f0*/  BSSY B1, `(.L_x_34) ;  /* 0x000000f000017945 */ /* 0x000fe20003800000 */
[----:B------:R-:W-:Y:S01]  /*5500*/  ISETP.LT.OR P4, PT, R35, 0x1, !P0 ;  /* 0x000000012300780c */ /* 0x000fe20004781670 */
[----:B------:R-:W-:Y:S02]  /*5510*/  UIMAD UR6, UR22, UR9, UR6 ;  /* 0x00000009160672a4 */ /* 0x000fe4000f8e0206 */
[----:B------:R-:W-:Y:S01]  /*5520*/  IMAD.WIDE.U32 R30, R29, UR22, R30 ;  /* 0x000000161d1e7c25 */ /* 0x000fe2000f8e001e */
[----:B------:R-:W-:-:S03]  /*5530*/  ULDC.64 UR8, c[0x0][0x5a8] ;  /* 0x00016a0000087ab9 */ /* 0x000fc60000000a00 */
[----:B------:R-:W-:Y:S01]  /*5540*/  VIADD R31, R31, UR6 ;  /* 0x000000061f1f7c36 */ /* 0x000fe20008000000 */
[----:B------:R-:W-:Y:S02]  /*5550*/  ULDC.64 UR6, c[0x0][0x5b0] ;  /* 0x00016c0000067ab9 */ /* 0x000fe40000000a00 */
[----:B------:R-:W-:Y:S02]  /*5560*/  IMAD R36, R33, UR6, RZ ;  /* 0x0000000621247c24 */ /* 0x000fe4000f8e02ff */
[----:B------:R-:W-:-:S04]  /*5570*/  IMAD.WIDE.U32 R28, R39, UR6, R30 ;  /* 0x00000006271c7c25 */ /* 0x000fc8000f8e001e */
[--C-:B------:R-:W-:Y:S01]  /*5580*/  IMAD R37, R39, UR7, R36.reuse ;  /* 0x0000000727257c24 */ /* 0x100fe2000f8e0224 */
[----:B------:R-:W-:Y:S02]  /*5590*/  IADD3 R28, P1, R28, UR8, RZ ;  /* 0x000000081c1c7c10 */ /* 0x000fe4000ff3e0ff */
[----:B------:R-:W-:Y:S02]  /*55a0*/  PRMT R36, RZ, 0x7610, R36 ;  /* 0x00007610ff247816 */ /* 0x000fe40000000024 */
[----:B------:R-:W-:Y:S01]  /*55b0*/  IADD3.X R29, R29, UR9, R37, P1, !PT ;  /* 0x000000091d1d7c10 */ /* 0x000fe20008ffe425 */
[----:B------:R-:W-:Y:S08]  /*55c0*/  @P4 BRA `(.L_x_35) ;  /* 0x0000000000044947 */ /* 0x000ff00003800000 */
[----:B------:R0:W5:Y:S02]  /*55d0*/  LDG.E.U8 R36, desc[UR16][R28.64] ;  /* 0x000000101c247981 */ /* 0x000164000c1e1100 */
.L_x_35:
[----:B------:R-:W-:Y:S05]  /*55e0*/  BSYNC B1 ;  /* 0x0000000000017941 */ /* 0x000fea0003800000 */
.L_x_34:
[----:B-----5:R-:W-:Y:S01]  /*55f0*/  LOP3.LUT R36, R36, 0xff, RZ, 0xc0, !PT ;  /* 0x000000ff24247812 */ /* 0x020fe200078ec0ff */
[----:B------:R-:W-:Y:S01]  /*5600*/  BSSY B1, `(.L_x_36) ;  /* 0x000000b000017945 */ /* 0x000fe20003800000 */
[----:B------:R-:W-:Y:S02]  /*5610*/  ISETP.LT.OR P3, PT, R35, 0x2, !P0 ;  /* 0x000000022300780c */ /* 0x000fe40004761670 */
[----:B------:R-:W-:-:S05]  /*5620*/  F2FP.F16.E5M2.UNPACK_B R36, R36 ;  /* 0x00000024ff24723e */ /* 0x000fca00020004ff */
[----:B------:R-:W-:-:S05]  /*5630*/  HADD2.F32 R36, -RZ, R36.H0_H0 ;  /* 0x20000024ff247230 */ /* 0x000fca0000004100 */
[----:B------:R-:W-:Y:S01]  /*5640*/  FMUL R37, R36, UR19 ;  /* 0x0000001324257c20 */ /* 0x000fe20008400000 */
[----:B------:R-:W-:-:S03]  /*5650*/  PRMT R36, RZ, 0x7610, R36 ;  /* 0x00007610ff247816 */ /* 0x000fc60000000024 */
[----:B------:R-:W-:-:S05]  /*5660*/  FFMA R37, R226, UR20, R37 ;  /* 0x00000014e2257c23 */ /* 0x000fca0008000025 */
[----:B------:R-:W-:-:S05]  /*5670*/  F2FP.SATFINITE.E5M2.F32.PACK_AB_MERGE_C R37, RZ, R37, RZ ;  /* 0x00000025ff25723e */ /* 0x000fca00048060ff */
[----:B------:R1:W-:Y:S01]  /*5680*/  @!P4 STG.E.U8 desc[UR16][R24.64], R37 ;  /* 0x000000251800c986 */ /* 0x0003e2000c101110 */
[----:B------:R-:W-:Y:S05]  /*5690*/  @P3 BRA `(.L_x_37) ;  /* 0x0000000000043947 */ /* 0x000fea0003800000 */
[----:B------:R2:W5:Y:S02]  /*56a0*/  LDG.E.U8 R36, desc[UR16][R28.64+0x1] ;  /* 0x000001101c247981 */ /* 0x000564000c1e1100 */
.L_x_37:
[----:B------:R-:W-:Y:S05]  /*56b0*/  BSYNC B1 ;  /* 0x0000000000017941 */ /* 0x000fea0003800000 */
.L_x_36:
[----:B-----5:R-:W-:Y:S01]  /*56c0*/  LOP3.LUT R36, R36, 0xff, RZ, 0xc0, !PT ;  /* 0x000000ff24247812 */ /* 0x020fe200078ec0ff */
[----:B------:R-:W-:Y:S01]  /*56d0*/  BSSY B1, `(.L_x_38) ;  /* 0x0000013000017945 */ /* 0x000fe20003800000 */
[----:B-1----:R-:W-:Y:S02]  /*56e0*/  IADD3 R37, P1, R39, 0x8, RZ ;  /* 0x0000000827257810 */ /* 0x002fe40007f3e0ff */
[----:B------:R-:W-:-:S03]  /*56f0*/  F2FP.F16.E5M2.UNPACK_B R36, R36 ;  /* 0x00000024ff24723e */ /* 0x000fc600020004ff */
[----:B------:R-:W-:Y:S01]  /*5700*/  IMAD.X R32, RZ, RZ, R33, P1 ;  /* 0x000000ffff207224 */ /* 0x000fe200008e0621 */
[----:B------:R-:W-:Y:S01]  /*5710*/  ISETP.GE.AND P1, PT, R38, 0x9, PT ;  /* 0x000000092600780c */ /* 0x000fe20003f26270 */
[----:B------:R-:W-:Y:S02]  /*5720*/  HADD2.F32 R36, -RZ, R36.H0_H0 ;  /* 0x20000024ff247230 */ /* 0x000fe40000004100 */
[----:B------:R-:W-:Y:S01]  /*5730*/  IMAD R32, R32, UR6, RZ ;  /* 0x0000000620207c24 */ /* 0x000fe2000f8e02ff */
[----:B------:R-:W-:Y:S01]  /*5740*/  ISETP.LT.OR P5, PT, R35, 0x1, !P1 ;  /* 0x000000012300780c */ /* 0x000fe20004fa1670 */
[----:B------:R-:W-:-:S04]  /*5750*/  IMAD.WIDE.U32 R30, R37, UR6, R30 ;  /* 0x00000006251e7c25 */ /* 0x000fc8000f8e001e */
[----:B------:R-:W-:Y:S01]  /*5760*/  FMUL R36, R36, UR19 ;  /* 0x0000001324247c20 */ /* 0x000fe20008400000 */
[----:B------:R-:W-:-:S03]  /*5770*/  IMAD R37, R37, UR7, R32 ;  /* 0x0000000725257c24 */ /* 0x000fc6000f8e0220 */
[----:B------:R-:W-:Y:S01]  /*5780*/  FFMA R36, R225, UR20, R36 ;  /* 0x00000014e1247c23 */ /* 0x000fe20008000024 */
[----:B------:R-:W-:Y:S02]  /*5790*/  IADD3 R30, P4, R30, UR8, RZ ;  /* 0x000000081e1e7c10 */ /* 0x000fe4000ff9e0ff */
[----:B------:R-:W-:Y:S02]  /*57a0*/  PRMT R32, RZ, 0x7610, R32 ;  /* 0x00007610ff207816 */ /* 0x000fe40000000020 */
[----:B------:R-:W-:Y:S02]  /*57b0*/  F2FP.SATFINITE.E5M2.F32.PACK_AB_MERGE_C R33, RZ, R36, RZ ;  /* 0x00000024ff21723e */ /* 0x000fe400048060ff */
[----:B------:R-:W-:-:S03]  /*57c0*/  IADD3.X R31, R31, UR9, R37, P4, !PT ;  /* 0x000000091f1f7c10 */ /* 0x000fc6000a7fe425 */
[----:B------:R1:W-:Y:S01]  /*57d0*/  @!P3 STG.E.U8 desc[UR16][R24.64+0x1], R33 ;  /* 0x000001211800b986 */ /* 0x0003e2000c101110 */
[----:B------:R-:W-:Y:S05]  /*57e0*/  @P5 BRA `(.L_x_39) ;  /* 0x0000000000045947 */ /* 0x000fea0003800000 */
[----:B------:R3:W5:Y:S02]  /*57f0*/  LDG.E.U8 R32, desc[UR16][R30.64] ;  /* 0x000000101e207981 */ /* 0x000764000c1e1100 */
.L_x_39:
[----:B------:R-:W-:Y:S05]  /*5800*/  BSYNC B1 ;  /* 0x0000000000017941 */ /* 0x000fea0003800000 */
.L_x_38:
[----:B-----5:R-:W-:Y:S01]  /*5810*/  LOP3.LUT R32, R32, 0xff, RZ, 0xc0, !PT ;  /* 0x000000ff20207812 */ /* 0x020fe200078ec0ff */
[----:B------:R-:W-:Y:S01]  /*5820*/  BSSY B1, `(.L_x_40) ;  /* 0x000000b000017945 */ /* 0x000fe20003800000 */
[----:B------:R-:W-:Y:S02]  /*5830*/  ISETP.LT.OR P3, PT, R35, 0x2, !P1 ;  /* 0x000000022300780c */ /* 0x000fe40004f61670 */
[----:B------:R-:W-:-:S05]  /*5840*/  F2FP.F16.E5M2.UNPACK_B R32, R32 ;  /* 0x00000020ff20723e */ /* 0x000fca00020004ff */
[----:B------:R-:W-:-:S05]  /*5850*/  HADD2.F32 R32, -RZ, R32.H0_H0 ;  /* 0x20000020ff207230 */ /* 0x000fca0000004100 */
[----:B-1----:R-:W-:Y:S01]  /*5860*/  FMUL R33, R32, UR19 ;  /* 0x0000001320217c20 */ /* 0x002fe20008400000 */
[----:B------:R-:W-:-:S03]  /*5870*/  PRMT R32, RZ, 0x7610, R32 ;  /* 0x00007610ff207816 */ /* 0x000fc60000000020 */
[----:B------:R-:W-:-:S05]  /*5880*/  FFMA R33, R224, UR20, R33 ;  /* 0x00000014e0217c23 */ /* 0x000fca0008000021 */
[----:B------:R-:W-:-:S05]  /*5890*/  F2FP.SATFINITE.E5M2.F32.PACK_AB_MERGE_C R33, RZ, R33, RZ ;  /* 0x00000021ff21723e */ /* 0x000fca00048060ff */
[----:B------:R1:W-:Y:S01]  /*58a0*/  @!P5 STG.E.U8 desc[UR16][R26.64], R33 ;  /* 0x000000211a00d986 */ /* 0x0003e2000c101110 */
[----:B------:R-:W-:Y:S05]  /*58b0*/  @P3 BRA `(.L_x_41) ;  /* 0x0000000000043947 */ /* 0x000fea0003800000 */
[----:B------:R4:W5:Y:S02]  /*58c0*/  LDG.E.U8 R32, desc[UR16][R30.64+0x1] ;  /* 0x000001101e207981 */ /* 0x000964000c1e1100 */
.L_x_41:
[----:B------:R-:W-:Y:S05]  /*58d0*/  BSYNC B1 ;  /* 0x0000000000017941 */ /* 0x000fea0003800000 */
.L_x_40:
[----:B-----5:R-:W-:Y:S01]  /*58e0*/  LOP3.LUT R32, R32, 0xff, RZ, 0xc0, !PT ;  /* 0x000000ff20207812 */ /* 0x020fe200078ec0ff */
[----:B------:R-:W-:Y:S01]  /*58f0*/  BSSY B1, `(.L_x_42) ;  /* 0x000000b000017945 */ /* 0x000fe20003800000 */
[----:B------:R-:W-:Y:S02]  /*5900*/  ISETP.LT.OR P4, PT, R35, 0x9, !P0 ;  /* 0x000000092300780c */ /* 0x000fe40004781670 */
[----:B------:R-:W-:-:S05]  /*5910*/  F2FP.F16.E5M2.UNPACK_B R32, R32 ;  /* 0x00000020ff20723e */ /* 0x000fca00020004ff */
[----:B------:R-:W-:-:S05]  /*5920*/  HADD2.F32 R32, -RZ, R32.H0_H0 ;  /* 0x20000020ff207230 */ /* 0x000fca0000004100 */
[----:B------:R-:W-:-:S04]  /*5930*/  FMUL R32, R32, UR19 ;  /* 0x0000001320207c20 */ /* 0x000fc80008400000 */
[----:B------:R-:W-:-:S05]  /*5940*/  FFMA R32, R223, UR20, R32 ;  /* 0x00000014df207c23 */ /* 0x000fca0008000020 */
[----:B-1----:R-:W-:Y:S02]  /*5950*/  F2FP.SATFINITE.E5M2.F32.PACK_AB_MERGE_C R33, RZ, R32, RZ ;  /* 0x00000020ff21723e */ /* 0x002fe400048060ff */
[----:B------:R-:W-:-:S03]  /*5960*/  PRMT R32, RZ, 0x7610, R32 ;  /* 0x00007610ff207816 */ /* 0x000fc60000000020 */
[----:B------:R1:W-:Y:S01]  /*5970*/  @!P3 STG.E.U8 desc[UR16][R26.64+0x1], R33 ;  /* 0x000001211a00b986 */ /* 0x0003e2000c101110 */
[----:B------:R-:W-:Y:S05]  /*5980*/  @P4 BRA `(.L_x_43) ;  /* 0x0000000000044947 */ /* 0x000fea0003800000 */
[----:B------:R0:W5:Y:S02]  /*5990*/  LDG.E.U8 R32, desc[UR16][R28.64+0x8] ;  /* 0x000008101c207981 */ /* 0x000164000c1e1100 */
.L_x_43:
[----:B------:R-:W-:Y:S05]  /*59a0*/  BSYNC B1 ;  /* 0x0000000000017941 */ /* 0x000fea0003800000 */
.L_x_42:
        /* <DEDUP_REMOVED lines=12> */
.L_x_45:
[----:B------:R-:W-:Y:S05]  /*5a70*/  BSYNC B1 ;  /* 0x0000000000017941 */ /* 0x000fea0003800000 */
.L_x_44:
        /* <DEDUP_REMOVED lines=12> */
.L_x_47:
[----:B------:R-:W-:Y:S05]  /*5b40*/  BSYNC B1 ;  /* 0x0000000000017941 */ /* 0x000fea0003800000 */
.L_x_46:
        /* <DEDUP_REMOVED lines=12> */
.L_x_49:
[----:B------:R-:W-:Y:S05]  /*5c10*/  BSYNC B1 ;  /* 0x0000000000017941 */ /* 0x000fea0003800000 */
.L_x_48:
        /* <DEDUP_REMOVED lines=12> */
.L_x_51:
[----:B------:R-:W-:Y:S05]  /*5ce0*/  BSYNC B1 ;  /* 0x0000000000017941 */ /* 0x000fea0003800000 */
.L_x_50:
        /* <DEDUP_REMOVED lines=12> */
.L_x_53:
[----:B------:R-:W-:Y:S05]  /*5db0*/  BSYNC B1 ;  /* 0x0000000000017941 */ /* 0x000fea0003800000 */
.L_x_52:
        /* <DEDUP_REMOVED lines=12> */
.L_x_55:
[----:B------:R-:W-:Y:S05]  /*5e80*/  BSYNC B1 ;  /* 0x0000000000017941 */ /* 0x000fea0003800000 */
.L_x_54:
        /* <DEDUP_REMOVED lines=12> */
.L_x_57:
[----:B------:R-:W-:Y:S05]  /*5f50*/  BSYNC B1 ;  /* 0x0000000000017941 */ /* 0x000fea0003800000 */
.L_x_56:
        /* <DEDUP_REMOVED lines=12> */
.L_x_59:
[----:B------:R-:W-:Y:S05]  /*6020*/  BSYNC B1 ;  /* 0x0000000000017941 */ /* 0x000fea0003800000 */
.L_x_58:
        /* <DEDUP_REMOVED lines=12> */
.L_x_61:
[----:B------:R-:W-:Y:S05]  /*60f0*/  BSYNC B1 ;  /* 0x0000000000017941 */ /* 0x000fea0003800000 */
.L_x_60:
        /* <DEDUP_REMOVED lines=12> */
.L_x_63:
[----:B------:R-:W-:Y:S05]  /*61c0*/  BSYNC B1 ;  /* 0x0000000000017941 */ /* 0x000fea0003800000 */
.L_x_62:
        /* <DEDUP_REMOVED lines=12> */
.L_x_65:
[----:B------:R-:W-:Y:S05]  /*6290*/  BSYNC B1 ;  /* 0x0000000000017941 */ /* 0x000fea0003800000 */
.L_x_64:
        /* <DEDUP_REMOVED lines=12> */
.L_x_67:
[----:B------:R-:W-:Y:S05]  /*6360*/  BSYNC B1 ;  /* 0x0000000000017941 */ /* 0x000fea0003800000 */
.L_x_66:
        /* <DEDUP_REMOVED lines=12> */
.L_x_69:
[----:B------:R-:W-:Y:S05]  /*6430*/  BSYNC B1 ;  /* 0x0000000000017941 */ /* 0x000fea0003800000 */
.L_x_68:
        /* <DEDUP_REMOVED lines=12> */
.L_x_71:
[----:B------:R-:W-:Y:S05]  /*6500*/  BSYNC B1 ;  /* 0x0000000000017941 */ /* 0x000fea0003800000 */
.L_x_70:
        /* <DEDUP_REMOVED lines=12> */
.L_x_73:
[----:B------:R-:W-:Y:S05]  /*65d0*/  BSYNC B1 ;  /* 0x0000000000017941 */ /* 0x000fea0003800000 */
.L_x_72:
        /* <DEDUP_REMOVED lines=12> */
.L_x_75:
[----:B------:R-:W-:Y:S05]  /*66a0*/  BSYNC B1 ;  /* 0x0000000000017941 */ /* 0x000fea0003800000 */
.L_x_74:
        /* <DEDUP_REMOVED lines=12> */
.L_x_77:
[----:B------:R-:W-:Y:S05]  /*6770*/  BSYNC B1 ;  /* 0x0000000000017941 */ /* 0x000fea0003800000 */
.L_x_76:
        /* <DEDUP_REMOVED lines=12> */
.L_x_79:
[----:B------:R-:W-:Y:S05]  /*6840*/  BSYNC B1 ;  /* 0x0000000000017941 */ /* 0x000fea0003800000 */
.L_x_78:
        /* <DEDUP_REMOVED lines=12> */
.L_x_81:
[----:B------:R-:W-:Y:S05]  /*6910*/  BSYNC B1 ;  /* 0x0000000000017941 */ /* 0x000fea0003800000 */
.L_x_80:
        /* <DEDUP_REMOVED lines=12> */
.L_x_83:
[----:B------:R-:W-:Y:S05]  /*69e0*/  BSYNC B1 ;  /* 0x0000000000017941 */ /* 0x000fea0003800000 */
.L_x_82:
        /* <DEDUP_REMOVED lines=12> */
.L_x_85:
[----:B------:R-:W-:Y:S05]  /*6ab0*/  BSYNC B1 ;  /* 0x0000000000017941 */ /* 0x000fea0003800000 */
.L_x_84:
        /* <DEDUP_REMOVED lines=12> */
.L_x_87:
[----:B------:R-:W-:Y:S05]  /*6b80*/  BSYNC B1 ;  /* 0x0000000000017941 */ /* 0x000fea0003800000 */
.L_x_86:
        /* <DEDUP_REMOVED lines=12> */
.L_x_89:
[----:B------:R-:W-:Y:S05]  /*6c50*/  BSYNC B1 ;  /* 0x0000000000017941 */ /* 0x000fea0003800000 */
.L_x_88:
        /* <DEDUP_REMOVED lines=12> */
.L_x_91:
[----:B------:R-:W-:Y:S05]  /*6d20*/  BSYNC B1 ;  /* 0x0000000000017941 */ /* 0x000fea0003800000 */
.L_x_90:
        /* <DEDUP_REMOVED lines=12> */
.L_x_93:
[----:B------:R-:W-:Y:S05]  /*6df0*/  BSYNC B1 ;  /* 0x0000000000017941 */ /* 0x000fea0003800000 */
.L_x_92:
        /* <DEDUP_REMOVED lines=12> */
.L_x_95:
[----:B------:R-:W-:Y:S05]  /*6ec0*/  BSYNC B1 ;  /* 0x0000000000017941 */ /* 0x000fea0003800000 */
.L_x_94:
        /* <DEDUP_REMOVED lines=12> */
.L_x_97:
[----:B------:R-:W-:Y:S05]  /*6f90*/  BSYNC B1 ;  /* 0x0000000000017941 */ /* 0x000fea0003800000 */
.L_x_96:
        /* <DEDUP_REMOVED lines=12> */
.L_x_99:
[----:B------:R-:W-:Y:S05]  /*7060*/  BSYNC B1 ;  /* 0x0000000000017941 */ /* 0x000fea0003800000 */
.L_x_98:
        /* <DEDUP_REMOVED lines=12> */
.L_x_101:
[----:B------:R-:W-:Y:S05]  /*7130*/  BSYNC B1 ;  /* 0x0000000000017941 */ /* 0x000fea0003800000 */
.L_x_100:
        /* <DEDUP_REMOVED lines=12> */
.L_x_103:
[----:B------:R-:W-:Y:S05]  /*7200*/  BSYNC B1 ;  /* 0x0000000000017941 */ /* 0x000fea0003800000 */
.L_x_102:
        /* <DEDUP_REMOVED lines=12> */
.L_x_105:
[----:B------:R-:W-:Y:S05]  /*72d0*/  BSYNC B1 ;  /* 0x0000000000017941 */ /* 0x000fea0003800000 */
.L_x_104:
        /* <DEDUP_REMOVED lines=12> */
.L_x_107:
[----:B------:R-:W-:Y:S05]  /*73a0*/  BSYNC B1 ;  /* 0x0000000000017941 */ /* 0x000fea0003800000 */
.L_x_106:
        /* <DEDUP_REMOVED lines=12> */
.L_x_109:
[----:B------:R-:W-:Y:S05]  /*7470*/  BSYNC B1 ;  /* 0x0000000000017941 */ /* 0x000fea0003800000 */
.L_x_108:
        /* <DEDUP_REMOVED lines=12> */
.L_x_111:
[----:B------:R-:W-:Y:S05]  /*7540*/  BSYNC B1 ;  /* 0x0000000000017941 */ /* 0x000fea0003800000 */
.L_x_110:
        /* <DEDUP_REMOVED lines=12> */
.L_x_113:
[----:B------:R-:W-:Y:S05]  /*7610*/  BSYNC B1 ;  /* 0x0000000000017941 */ /* 0x000fea0003800000 */
.L_x_112:
        /* <DEDUP_REMOVED lines=12> */
.L_x_115:
[----:B------:R-:W-:Y:S05]  /*76e0*/  BSYNC B1 ;  /* 0x0000000000017941 */ /* 0x000fea0003800000 */
.L_x_114:
        /* <DEDUP_REMOVED lines=12> */
.L_x_117:
[----:B------:R-:W-:Y:S05]  /*77b0*/  BSYNC B1 ;  /* 0x0000000000017941 */ /* 0x000fea0003800000 */
.L_x_116:
        /* <DEDUP_REMOVED lines=12> */
.L_x_119:
[----:B------:R-:W-:Y:S05]  /*7880*/  BSYNC B1 ;  /* 0x0000000000017941 */ /* 0x000fea0003800000 */
.L_x_118:
        /* <DEDUP_REMOVED lines=12> */
.L_x_121:
[----:B------:R-:W-:Y:S05]  /*7950*/  BSYNC B1 ;  /* 0x0000000000017941 */ /* 0x000fea0003800000 */
.L_x_120:
        /* <DEDUP_REMOVED lines=12> */
.L_x_123:
[----:B------:R-:W-:Y:S05]  /*7a20*/  BSYNC B1 ;  /* 0x0000000000017941 */ /* 0x000fea0003800000 */
.L_x_122:
        /* <DEDUP_REMOVED lines=12> */
.L_x_125:
[----:B------:R-:W-:Y:S05]  /*7af0*/  BSYNC B1 ;  /* 0x0000000000017941 */ /* 0x000fea0003800000 */
.L_x_124:
        /* <DEDUP_REMOVED lines=12> */
.L_x_127:
[----:B------:R-:W-:Y:S05]  /*7bc0*/  BSYNC B1 ;  /* 0x0000000000017941 */ /* 0x000fea0003800000 */
.L_x_126:
        /* <DEDUP_REMOVED lines=12> */
.L_x_129:
[----:B------:R-:W-:Y:S05]  /*7c90*/  BSYNC B1 ;  /* 0x0000000000017941 */ /* 0x000fea0003800000 */
.L_x_128:
        /* <DEDUP_REMOVED lines=12> */
.L_x_131:
[----:B------:R-:W-:Y:S05]  /*7d60*/  BSYNC B1 ;  /* 0x0000000000017941 */ /* 0x000fea0003800000 */
.L_x_130:
        /* <DEDUP_REMOVED lines=12> */
.L_x_133:
[----:B------:R-:W-:Y:S05]  /*7e30*/  BSYNC B1 ;  /* 0x0000000000017941 */ /* 0x000fea0003800000 */
.L_x_132:
        /* <DEDUP_REMOVED lines=12> */
.L_x_135:
[----:B------:R-:W-:Y:S05]  /*7f00*/  BSYNC B1 ;  /* 0x0000000000017941 */ /* 0x000fea0003800000 */
.L_x_134:
        /* <DEDUP_REMOVED lines=12> */
.L_x_137:
[----:B------:R-:W-:Y:S05]  /*7fd0*/  BSYNC B1 ;  /* 0x0000000000017941 */ /* 0x000fea0003800000 */
.L_x_136:
        /* <DEDUP_REMOVED lines=12> */
.L_x_139:
[----:B------:R-:W-:Y:S05]  /*80a0*/  BSYNC B1 ;  /* 0x0000000000017941 */ /* 0x000fea0003800000 */
.L_x_138:
        /* <DEDUP_REMOVED lines=12> */
.L_x_141:
[----:B------:R-:W-:Y:S05]  /*8170*/  BSYNC B1 ;  /* 0x0000000000017941 */ /* 0x000fea0003800000 */
.L_x_140:
        /* <DEDUP_REMOVED lines=12> */
.L_x_143:
[----:B------:R-:W-:Y:S05]  /*8240*/  BSYNC B1 ;  /* 0x0000000000017941 */ /* 0x000fea0003800000 */
.L_x_142:
        /* <DEDUP_REMOVED lines=12> */
.L_x_145:
[----:B------:R-:W-:Y:S05]  /*8310*/  BSYNC B1 ;  /* 0x0000000000017941 */ /* 0x000fea0003800000 */
.L_x_144:
        /* <DEDUP_REMOVED lines=12> */
.L_x_147:
[----:B------:R-:W-:Y:S05]  /*83e0*/  BSYNC B1 ;  /* 0x0000000000017941 */ /* 0x000fea0003800000 */
.L_x_146:
        /* <DEDUP_REMOVED lines=12> */
.L_x_149:
[----:B------:R-:W-:Y:S05]  /*84b0*/  BSYNC B1 ;  /* 0x0000000000017941 */ /* 0x000fea0003800000 */
.L_x_148:
        /* <DEDUP_REMOVED lines=12> */
.L_x_151:
[----:B------:R-:W-:Y:S05]  /*8580*/  BSYNC B1 ;  /* 0x0000000000017941 */ /* 0x000fea0003800000 */
.L_x_150:
        /* <DEDUP_REMOVED lines=12> */
.L_x_153:
[----:B------:R-:W-:Y:S05]  /*8650*/  BSYNC B1 ;  /* 0x0000000000017941 */ /* 0x000fea0003800000 */
.L_x_152:
        /* <DEDUP_REMOVED lines=12> */
.L_x_155:
[----:B------:R-:W-:Y:S05]  /*8720*/  BSYNC B1 ;  /* 0x0000000000017941 */ /* 0x000fea0003800000 */
.L_x_154:
        /* <DEDUP_REMOVED lines=12> */
.L_x_157:
[----:B------:R-:W-:Y:S05]  /*87f0*/  BSYNC B1 ;  /* 0x0000000000017941 */ /* 0x000fea0003800000 */
.L_x_156:
        /* <DEDUP_REMOVED lines=12> */
.L_x_159:
[----:B------:R-:W-:Y:S05]  /*88c0*/  BSYNC B1 ;  /* 0x0000000000017941 */ /* 0x000fea0003800000 */
.L_x_158:
        /* <DEDUP_REMOVED lines=12> */
.L_x_161:
[----:B------:R-:W-:Y:S05]  /*8990*/  BSYNC B1 ;  /* 0x0000000000017941 */ /* 0x000fea0003800000 */
.L_x_160:
        /* <DEDUP_REMOVED lines=12> */
.L_x_163:
[----:B------:R-:W-:Y:S05]  /*8a60*/  BSYNC B1 ;  /* 0x0000000000017941 */ /* 0x000fea0003800000 */
.L_x_162:
        /* <DEDUP_REMOVED lines=12> */
.L_x_165:
[----:B------:R-:W-:Y:S05]  /*8b30*/  BSYNC B1 ;  /* 0x0000000000017941 */ /* 0x000fea0003800000 */
.L_x_164:
        /* <DEDUP_REMOVED lines=12> */
.L_x_167:
[----:B------:R-:W-:Y:S05]  /*8c00*/  BSYNC B1 ;  /* 0x0000000000017941 */ /* 0x000fea0003800000 */
.L_x_166:
        /* <DEDUP_REMOVED lines=12> */
.L_x_169:
[----:B------:R-:W-:Y:S05]  /*8cd0*/  BSYNC B1 ;  /* 0x0000000000017941 */ /* 0x000fea0003800000 */
.L_x_168:
        /* <DEDUP_REMOVED lines=12> */
.L_x_171:
[----:B------:R-:W-:Y:S05]  /*8da0*/  BSYNC B1 ;  /* 0x0000000000017941 */ /* 0x000fea0003800000 */
.L_x_170:
        /* <DEDUP_REMOVED lines=12> */
.L_x_173:
[----:B------:R-:W-:Y:S05]  /*8e70*/  BSYNC B1 ;  /* 0x0000000000017941 */ /* 0x000fea0003800000 */
.L_x_172:
        /* <DEDUP_REMOVED lines=12> */
.L_x_175:
[----:B------:R-:W-:Y:S05]  /*8f40*/  BSYNC B1 ;  /* 0x0000000000017941 */ /* 0x000fea0003800000 */
.L_x_174:
        /* <DEDUP_REMOVED lines=12> */
.L_x_177:
[----:B------:R-:W-:Y:S05]  /*9010*/  BSYNC B1 ;  /* 0x0000000000017941 */ /* 0x000fea0003800000 */
.L_x_176:
        /* <DEDUP_REMOVED lines=12> */
.L_x_179:
[----:B------:R-:W-:Y:S05]  /*90e0*/  BSYNC B1 ;  /* 0x0000000000017941 */ /* 0x000fea0003800000 */
.L_x_178:
        /* <DEDUP_REMOVED lines=12> */
.L_x_181:
[----:B------:R-:W-:Y:S05]  /*91b0*/  BSYNC B1 ;  /* 0x0000000000017941 */ /* 0x000fea0003800000 */
.L_x_180:
        /* <DEDUP_REMOVED lines=12> */
.L_x_183:
[----:B------:R-:W-:Y:S05]  /*9280*/  BSYNC B1 ;  /* 0x0000000000017941 */ /* 0x000fea0003800000 */
.L_x_182:
        /* <DEDUP_REMOVED lines=12> */
.L_x_185:
[----:B------:R-:W-:Y:S05]  /*9350*/  BSYNC B1 ;  /* 0x0000000000017941 */ /* 0x000fea0003800000 */
.L_x_184:
[----:B-----5:R-:W-:Y:S01]  /*9360*/  LOP3.LUT R32, R32, 0xff, RZ, 0xc0, !PT ;  /* 0x000000ff20207812 */ /* 0x020fe200078ec0ff */
[----:B------:R-:W-:Y:S01]  /*9370*/  BSSY B1, `(.L_x_186) ;  /* 0x000000b000017945 */ /* 0x000fe20003800000 */
[----:B------:R-:W-:Y:S02]  /*9380*/  ISETP.LT.OR P4, PT, R35, 0x99, !P0 ;  /* 0x000000992300780c */ /* 0x000fe40004781670 */
[----:B------:R-:W-:-:S05]  /*9390*/  F2FP.F16.E5M2.UNPACK_B R32, R32 ;  /* 0x00000020ff20723e */ /* 0x000fca00020004ff */
[----:B------:R-:W-:-:S05]  /*93a0*/  HADD2.F32 R32, -RZ, R32.H0_H0 ;  /* 0x20000020ff207230 */ /* 0x000fca0000004100 */
[----:B------:R-:W-:-:S04]  /*93b0*/  FMUL R32, R32, UR19 ;  /* 0x0000001320207c20 */ /* 0x000fc80008400000 */
[----:B------:R-:W-:Y:S01]  /*93c0*/  FFMA R32, R23, UR20, R32 ;  /* 0x0000001417207c23 */ /* 0x000fe20008000020 */
[----:B------:R-:W-:-:S04]  /*93d0*/  PRMT R23, RZ, 0x7610, R23 ;  /* 0x00007610ff177816 */ /* 0x000fc80000000017 */
[----:B-1----:R-:W-:-:S05]  /*93e0*/  F2FP.SATFINITE.E5M2.F32.PACK_AB_MERGE_C R33, RZ, R32, RZ ;  /* 0x00000020ff21723e */ /* 0x002fca00048060ff */
[----:B------:R1:W-:Y:S01]  /*93f0*/  @!P3 STG.E.U8 desc[UR16][R26.64+0x91], R33 ;  /* 0x000091211a00b986 */ /* 0x0003e2000c101110 */
[----:B------:R-:W-:Y:S05]  /*9400*/  @P4 BRA `(.L_x_187) ;  /* 0x0000000000044947 */ /* 0x000fea0003800000 */
[----:B------:R0:W5:Y:S02]  /*9410*/  LDG.E.U8 R23, desc[UR16][R28.64+0x98] ;  /* 0x000098101c177981 */ /* 0x000164000c1e1100 */
.L_x_187:
[----:B------:R-:W-:Y:S05]  /*9420*/  BSYNC B1 ;  /* 0x0000000000017941 */ /* 0x000fea0003800000 */
.L_x_186:
        /* <DEDUP_REMOVED lines=8> */
[----:B------:R-:W-:-:S05]  /*94b0*/  F2FP.SATFINITE.E5M2.F32.PACK_AB_MERGE_C R23, RZ, R23, RZ ;  /* 0x00000017ff17723e */ /* 0x000fca00048060ff */
[----:B------:R0:W-:Y:S01]  /*94c0*/  @!P4 STG.E.U8 desc[UR16][R24.64+0x98], R23 ;  /* 0x000098171800c986 */ /* 0x0001e2000c101110 */
[----:B------:R-:W-:Y:S05]  /*94d0*/  @P3 BRA `(.L_x_189) ;  /* 0x0000000000043947 */ /* 0x000fea0003800000 */
[----:B------:R0:W5:Y:S02]  /*94e0*/  LDG.E.U8 R22, desc[UR16][R28.64+0x99] ;  /* 0x000099101c167981 */ /* 0x000164000c1e1100 */
.L_x_189:
[----:B------:R-:W-:Y:S05]  /*94f0*/  BSYNC B1 ;  /* 0x0000000000017941 */ /* 0x000fea0003800000 */
.L_x_188:
        /* <DEDUP_REMOVED lines=8> */
[----:B0-----:R-:W-:-:S05]  /*9580*/  F2FP.SATFINITE.E5M2.F32.PACK_AB_MERGE_C R23, RZ, R22, RZ ;  /* 0x00000016ff17723e */ /* 0x001fca00048060ff */
[----:B------:R0:W-:Y:S01]  /*9590*/  @!P3 STG.E.U8 desc[UR16][R24.64+0x99], R23 ;  /* 0x000099171800b986 */ /* 0x0001e2000c101110 */
[----:B------:R-:W-:Y:S05]  /*95a0*/  @P4 BRA `(.L_x_191) ;  /* 0x0000000000044947 */ /* 0x000fea0003800000 */
[----:B------:R0:W5:Y:S02]  /*95b0*/  LDG.E.U8 R21, desc[UR16][R30.64+0x98] ;  /* 0x000098101e157981 */ /* 0x000164000c1e1100 */
.L_x_191:
[----:B------:R-:W-:Y:S05]  /*95c0*/  BSYNC B1 ;  /* 0x0000000000017941 */ /* 0x000fea0003800000 */
.L_x_190:
        /* <DEDUP_REMOVED lines=12> */
.L_x_193:
[----:B------:R-:W-:Y:S05]  /*9690*/  BSYNC B1 ;  /* 0x0000000000017941 */ /* 0x000fea0003800000 */
.L_x_192:
        /* <DEDUP_REMOVED lines=12> */
.L_x_195:
[----:B------:R-:W-:Y:S05]  /*9760*/  BSYNC B1 ;  /* 0x0000000000017941 */ /* 0x000fea0003800000 */
.L_x_194:
        /* <DEDUP_REMOVED lines=12> */
.L_x_197:
[----:B------:R-:W-:Y:S05]  /*9830*/  BSYNC B1 ;  /* 0x0000000000017941 */ /* 0x000fea0003800000 */
.L_x_196:
        /* <DEDUP_REMOVED lines=12> */
.L_x_199:
[----:B------:R-:W-:Y:S05]  /*9900*/  BSYNC B1 ;  /* 0x0000000000017941 */ /* 0x000fea0003800000 */
.L_x_198:
        /* <DEDUP_REMOVED lines=12> */
.L_x_201:
[----:B------:R-:W-:Y:S05]  /*99d0*/  BSYNC B1 ;  /* 0x0000000000017941 */ /* 0x000fea0003800000 */
.L_x_200:
        /* <DEDUP_REMOVED lines=12> */
.L_x_203:
[----:B------:R-:W-:Y:S05]  /*9aa0*/  BSYNC B1 ;  /* 0x0000000000017941 */ /* 0x000fea0003800000 */
.L_x_202:
        /* <DEDUP_REMOVED lines=12> */
.L_x_205:
[----:B------:R-:W-:Y:S05]  /*9b70*/  BSYNC B1 ;  /* 0x0000000000017941 */ /* 0x000fea0003800000 */
.L_x_204:
        /* <DEDUP_REMOVED lines=12> */
.L_x_207:
[----:B------:R-:W-:Y:S05]  /*9c40*/  BSYNC B1 ;  /* 0x0000000000017941 */ /* 0x000fea0003800000 */
.L_x_206:
        /* <DEDUP_REMOVED lines=12> */
.L_x_209:
[----:B------:R-:W-:Y:S05]  /*9d10*/  BSYNC B1 ;  /* 0x0000000000017941 */ /* 0x000fea0003800000 */
.L_x_208:
        /* <DEDUP_REMOVED lines=12> */
.L_x_211:
[----:B------:R-:W-:Y:S05]  /*9de0*/  BSYNC B1 ;  /* 0x0000000000017941 */ /* 0x000fea0003800000 */
.L_x_210:
        /* <DEDUP_REMOVED lines=12> */
.L_x_213:
[----:B------:R-:W-:Y:S05]  /*9eb0*/  BSYNC B1 ;  /* 0x0000000000017941 */ /* 0x000fea0003800000 */
.L_x_212:
        /* <DEDUP_REMOVED lines=12> */
.L_x_215:
[----:B------:R-:W-:Y:S05]  /*9f80*/  BSYNC B1 ;  /* 0x0000000000017941 */ /* 0x000fea0003800000 */
.L_x_214:
        /* <DEDUP_REMOVED lines=12> */
.L_x_217:
[----:B------:R-:W-:Y:S05]  /*a050*/  BSYNC B1 ;  /* 0x0000000000017941 */ /* 0x000fea0003800000 */
.L_x_216:
        /* <DEDUP_REMOVED lines=12> */
.L_x_219:
[----:B------:R-:W-:Y:S05]  /*a120*/  BSYNC B1 ;  /* 0x0000000000017941 */ /* 0x000fea0003800000 */
.L_x_218:
        /* <DEDUP_REMOVED lines=12> */
.L_x_221:
[----:B------:R-:W-:Y:S05]  /*a1f0*/  BSYNC B1 ;  /* 0x0000000000017941 */ /* 0x000fea0003800000 */
.L_x_220:
        /* <DEDUP_REMOVED lines=12> */
.L_x_223:
[----:B------:R-:W-:Y:S05]  /*a2c0*/  BSYNC B1 ;  /* 0x0000000000017941 */ /* 0x000fea0003800000 */
.L_x_222:
        /* <DEDUP_REMOVED lines=12> */
.L_x_225:
[----:B------:R-:W-:Y:S05]  /*a390*/  BSYNC B1 ;  /* 0x0000000000017941 */ /* 0x000fea0003800000 */
.L_x_224:
        /* <DEDUP_REMOVED lines=12> */
.L_x_227:
[----:B------:R-:W-:Y:S05]  /*a460*/  BSYNC B1 ;  /* 0x0000000000017941 */ /* 0x000fea0003800000 */
.L_x_226:
        /* <DEDUP_REMOVED lines=12> */
.L_x_229:
[----:B------:R-:W-:Y:S05]  /*a530*/  BSYNC B1 ;  /* 0x0000000000017941 */ /* 0x000fea0003800000 */
.L_x_228:
[----:B-----5:R-:W-:Y:S01]  /*a540*/  LOP3.LUT R2, R2, 0xff, RZ, 0xc0, !PT ;  /* 0x000000ff02027812 */ /* 0x020fe200078ec0ff */
[----:B------:R-:W-:Y:S01]  /*a550*/  BSSY B1, `(.L_x_230) ;  /* 0x000000b000017945 */ /* 0x000fe20003800000 */
[----:B------:R-:W-:Y:S02]  /*a560*/  ISETP.LT.OR P4, PT, R35, 0xc1, !P1 ;  /* 0x000000c12300780c */ /* 0x000fe40004f81670 */
[----:B------:R-:W-:-:S05]  /*a570*/  F2FP.F16.E5M2.UNPACK_B R2, R2 ;  /* 0x00000002ff02723e */ /* 0x000fca00020004ff */
[----:B------:R-:W-:-:S05]  /*a580*/  HADD2.F32 R2, -RZ, R2.H0_H0 ;  /* 0x20000002ff027230 */ /* 0x000fca0000004100 */
[----:B0-----:R-:W-:-:S04]  /*a590*/  FMUL R3, R2, UR19 ;  /* 0x0000001302037c20 */ /* 0x001fc80008400000 */
[----:B------:R-:W-:Y:S01]  /*a5a0*/  FFMA R3, R0, UR20, R3 ;  /* 0x0000001400037c23 */ /* 0x000fe20008000003 */
[----:B------:R-:W-:-:S04]  /*a5b0*/  PRMT R0, RZ, 0x7610, R0 ;  /* 0x00007610ff007816 */ /* 0x000fc80000000000 */
[----:B------:R-:W-:-:S05]  /*a5c0*/  F2FP.SATFINITE.E5M2.F32.PACK_AB_MERGE_C R3, RZ, R3, RZ ;  /* 0x00000003ff03723e */ /* 0x000fca00048060ff */
[----:B------:R0:W-:Y:S01]  /*a5d0*/  @!P3 STG.E.U8 desc[UR16][R24.64+0xc1], R3 ;  /* 0x0000c1031800b986 */ /* 0x0001e2000c101110 */
[----:B------:R-:W-:Y:S05]  /*a5e0*/  @P4 BRA `(.L_x_231) ;  /* 0x0000000000044947 */ /* 0x000fea0003800000 */
[----:B------:R0:W5:Y:S02]  /*a5f0*/  LDG.E.U8 R0, desc[UR16][R30.64+0xc0] ;  /* 0x0000c0101e007981 */ /* 0x000164000c1e1100 */
.L_x_231:
[----:B------:R-:W-:Y:S05]  /*a600*/  BSYNC B1 ;  /* 0x0000000000017941 */ /* 0x000fea0003800000 */
.L_x_230:
[----:B------:R-:W2:Y:S01]  /*a610*/  LDL.LU R2, [R1] ;  /* 0x0000000001027983 */ /* 0x000ea20000300800 */
[----:B-----5:R-:W-:Y:S01]  /*a620*/  LOP3.LUT R0, R0, 0xff, RZ, 0xc0, !PT ;  /* 0x000000ff00007812 */ /* 0x020fe200078ec0ff */
[----:B------:R-:W-:Y:S01]  /*a630*/  BSSY B1, `(.L_x_232) ;  /* 0x000000b000017945 */ /* 0x000fe20003800000 */
[----:B------:R-:W-:Y:S02]  /*a640*/  ISETP.LT.OR P3, PT, R35, 0xc2, !P1 ;  /* 0x000000c22300780c */ /* 0x000fe40004f61670 */
[----:B------:R-:W-:-:S05]  /*a650*/  F2FP.F16.E5M2.UNPACK_B R0, R0 ;  /* 0x00000000ff00723e */ /* 0x000fca00020004ff */
[----:B------:R-:W-:-:S05]  /*a660*/  HADD2.F32 R0, -RZ, R0.H0_H0 ;  /* 0x20000000ff007230 */ /* 0x000fca0000004100 */
[----:B------:R-:W-:-:S04]  /*a670*/  FMUL R0, R0, UR19 ;  /* 0x0000001300007c20 */ /* 0x000fc80008400000 */
[----:B--2---:R-:W-:-:S05]  /*a680*/  FFMA R0, R2, UR20, R0 ;  /* 0x0000001402007c23 */ /* 0x004fca0008000000 */
[----:B0-----:R-:W-:Y:S02]  /*a690*/  F2FP.SATFINITE.E5M2.F32.PACK_AB_MERGE_C R3, RZ, R0, RZ ;  /* 0x00000000ff03723e */ /* 0x001fe400048060ff */
[----:B------:R-:W-:-:S03]  /*a6a0*/  PRMT R0, RZ, 0x7610, R0 ;  /* 0x00007610ff007816 */ /* 0x000fc60000000000 */
[----:B------:R0:W-:Y:S01]  /*a6b0*/  @!P4 STG.E.U8 desc[UR16][R26.64+0xc0], R3 ;  /* 0x0000c0031a00c986 */ /* 0x0001e2000c101110 */
[----:B------:R-:W-:Y:S05]  /*a6c0*/  @P3 BRA `(.L_x_233) ;  /* 0x0000000000043947 */ /* 0x000fea0003800000 */
[----:B------:R2:W5:Y:S02]  /*a6d0*/  LDG.E.U8 R0, desc[UR16][R30.64+0xc1] ;  /* 0x0000c1101e007981 */ /* 0x000564000c1e1100 */
.L_x_233:
[----:B------:R-:W-:Y:S05]  /*a6e0*/  BSYNC B1 ;  /* 0x0000000000017941 */ /* 0x000fea0003800000 */
.L_x_232:
[----:B------:R-:W3:Y:S01]  /*a6f0*/  LDL.LU R2, [R1+0x4] ;  /* 0x0000040001027983 */ /* 0x000ee20000300800 */
[----:B-----5:R-:W-:Y:S01]  /*a700*/  LOP3.LUT R0, R0, 0xff, RZ, 0xc0, !PT ;  /* 0x000000ff00007812 */ /* 0x020fe200078ec0ff */
[----:B------:R-:W-:Y:S01]  /*a710*/  BSSY B1, `(.L_x_234) ;  /* 0x000000b000017945 */ /* 0x000fe20003800000 */
[----:B------:R-:W-:Y:S02]  /*a720*/  ISETP.LT.OR P4, PT, R35, 0xc9, !P0 ;  /* 0x000000c92300780c */ /* 0x000fe40004781670 */
[----:B------:R-:W-:-:S05]  /*a730*/  F2FP.F16.E5M2.UNPACK_B R0, R0 ;  /* 0x00000000ff00723e */ /* 0x000fca00020004ff */
[----:B------:R-:W-:-:S05]  /*a740*/  HADD2.F32 R0, -RZ, R0.H0_H0 ;  /* 0x20000000ff007230 */ /* 0x000fca0000004100 */
[----:B------:R-:W-:-:S04]  /*a750*/  FMUL R0, R0, UR19 ;  /* 0x0000001300007c20 */ /* 0x000fc80008400000 */
[----:B---3--:R-:W-:-:S05]  /*a760*/  FFMA R0, R2, UR20, R0 ;  /* 0x0000001402007c23 */ /* 0x008fca0008000000 */
[----:B0-----:R-:W-:Y:S02]  /*a770*/  F2FP.SATFINITE.E5M2.F32.PACK_AB_MERGE_C R3, RZ, R0, RZ ;  /* 0x00000000ff03723e */ /* 0x001fe400048060ff */
[----:B------:R-:W-:-:S03]  /*a780*/  PRMT R0, RZ, 0x7610, R0 ;  /* 0x00007610ff007816 */ /* 0x000fc60000000000 */
[----:B------:R0:W-:Y:S01]  /*a790*/  @!P3 STG.E.U8 desc[UR16][R26.64+0xc1], R3 ;  /* 0x0000c1031a00b986 */ /* 0x0001e2000c101110 */
[----:B------:R-:W-:Y:S05]  /*a7a0*/  @P4 BRA `(.L_x_235) ;  /* 0x0000000000044947 */ /* 0x000fea0003800000 */
[----:B------:R3:W5:Y:S02]  /*a7b0*/  LDG.E.U8 R0, desc[UR16][R28.64+0xc8] ;  /* 0x0000c8101c007981 */ /* 0x000764000c1e1100 */
.L_x_235:
[----:B------:R-:W-:Y:S05]  /*a7c0*/  BSYNC B1 ;  /* 0x0000000000017941 */ /* 0x000fea0003800000 */
.L_x_234:
[----:B------:R-:W2:Y:S01]  /*a7d0*/  LDL.LU R2, [R1+0x8] ;  /* 0x0000080001027983 */ /* 0x000ea20000300800 */
        /* <DEDUP_REMOVED lines=12> */
.L_x_237:
[----:B------:R-:W-:Y:S05]  /*a8a0*/  BSYNC B1 ;  /* 0x0000000000017941 */ /* 0x000fea0003800000 */
.L_x_236:
        /* <DEDUP_REMOVED lines=13> */
.L_x_239:
[----:B------:R-:W-:Y:S05]  /*a980*/  BSYNC B1 ;  /* 0x0000000000017941 */ /* 0x000fea0003800000 */
.L_x_238:
        /* <DEDUP_REMOVED lines=13> */
.L_x_241:
[----:B------:R-:W-:Y:S05]  /*aa60*/  BSYNC B1 ;  /* 0x0000000000017941 */ /* 0x000fea0003800000 */
.L_x_240:
        /* <DEDUP_REMOVED lines=13> */
.L_x_243:
[----:B------:R-:W-:Y:S05]  /*ab40*/  BSYNC B1 ;  /* 0x0000000000017941 */ /* 0x000fea0003800000 */
.L_x_242:
        /* <DEDUP_REMOVED lines=13> */
.L_x_245:
[----:B------:R-:W-:Y:S05]  /*ac20*/  BSYNC B1 ;  /* 0x0000000000017941 */ /* 0x000fea0003800000 */
.L_x_244:
        /* <DEDUP_REMOVED lines=13> */
.L_x_247:
[----:B------:R-:W-:Y:S05]  /*ad00*/  BSYNC B1 ;  /* 0x0000000000017941 */ /* 0x000fea0003800000 */
.L_x_246:
        /* <DEDUP_REMOVED lines=13> */
.L_x_249:
[----:B------:R-:W-:Y:S05]  /*ade0*/  BSYNC B1 ;  /* 0x0000000000017941 */ /* 0x000fea0003800000 */
.L_x_248:
        /* <DEDUP_REMOVED lines=13> */
.L_x_251:
[----:B------:R-:W-:Y:S05]  /*aec0*/  BSYNC B1 ;  /* 0x0000000000017941 */ /* 0x000fea0003800000 */
.L_x_250:
        /* <DEDUP_REMOVED lines=13> */
.L_x_253:
[----:B------:R-:W-:Y:S05]  /*afa0*/  BSYNC B1 ;  /* 0x0000000000017941 */ /* 0x000fea0003800000 */
.L_x_252:
        /* <DEDUP_REMOVED lines=13> */
.L_x_255:
[----:B------:R-:W-:Y:S05]  /*b080*/  BSYNC B1 ;  /* 0x0000000000017941 */ /* 0x000fea0003800000 */
.L_x_254:
        /* <DEDUP_REMOVED lines=13> */
.L_x_257:
[----:B------:R-:W-:Y:S05]  /*b160*/  BSYNC B1 ;  /* 0x0000000000017941 */ /* 0x000fea0003800000 */
.L_x_256:
        /* <DEDUP_REMOVED lines=13> */
.L_x_259:
[----:B------:R-:W-:Y:S05]  /*b240*/  BSYNC B1 ;  /* 0x0000000000017941 */ /* 0x000fea0003800000 */
.L_x_258:
        /* <DEDUP_REMOVED lines=13> */
.L_x_261:
[----:B------:R-:W-:Y:S05]  /*b320*/  BSYNC B1 ;  /* 0x0000000000017941 */ /* 0x000fea0003800000 */
.L_x_260:
        /* <DEDUP_REMOVED lines=13> */
.L_x_263:
[----:B------:R-:W-:Y:S05]  /*b400*/  BSYNC B1 ;  /* 0x0000000000017941 */ /* 0x000fea0003800000 */
.L_x_262:
        /* <DEDUP_REMOVED lines=13> */
.L_x_265:
[----:B------:R-:W-:Y:S05]  /*b4e0*/  BSYNC B1 ;  /* 0x0000000000017941 */ /* 0x000fea0003800000 */
.L_x_264:
        /* <DEDUP_REMOVED lines=13> */
.L_x_267:
[----:B------:R-:W-:Y:S05]  /*b5c0*/  BSYNC B1 ;  /* 0x0000000000017941 */ /* 0x000fea0003800000 */
.L_x_266:
        /* <DEDUP_REMOVED lines=13> */
.L_x_269:
[----:B------:R-:W-:Y:S05]  /*b6a0*/  BSYNC B1 ;  /* 0x0000000000017941 */ /* 0x000fea0003800000 */
.L_x_268:
        /* <DEDUP_REMOVED lines=13> */
.L_x_271:
[----:B------:R-:W-:Y:S05]  /*b780*/  BSYNC B1 ;  /* 0x0000000000017941 */ /* 0x000fea0003800000 */
.L_x_270:
        /* <DEDUP_REMOVED lines=13> */
.L_x_273:
[----:B------:R-:W-:Y:S05]  /*b860*/  BSYNC B1 ;  /* 0x0000000000017941 */ /* 0x000fea0003800000 */
.L_x_272:
        /* <DEDUP_REMOVED lines=13> */
.L_x_275:
[----:B------:R-:W-:Y:S05]  /*b940*/  BSYNC B1 ;  /* 0x0000000000017941 */ /* 0x000fea0003800000 */
.L_x_274:
        /* <DEDUP_REMOVED lines=13> */
.L_x_277:
[----:B------:R-:W-:Y:S05]  /*ba20*/  BSYNC B1 ;  /* 0x0000000000017941 */ /* 0x000fea0003800000 */
.L_x_276:
        /* <DEDUP_REMOVED lines=13> */
.L_x_279:
[----:B------:R-:W-:Y:S05]  /*bb00*/  BSYNC B1 ;  /* 0x0000000000017941 */ /* 0x000fea0003800000 */
.L_x_278:
        /* <DEDUP_REMOVED lines=13> */
.L_x_281:
[----:B------:R-:W-:Y:S05]  /*bbe0*/  BSYNC B1 ;  /* 0x0000000000017941 */ /* 0x000fea0003800000 */
.L_x_280:
        /* <DEDUP_REMOVED lines=13> */
.L_x_283:
[----:B------:R-:W-:Y:S05]  /*bcc0*/  BSYNC B1 ;  /* 0x0000000000017941 */ /* 0x000fea0003800000 */
.L_x_282:
        /* <DEDUP_REMOVED lines=13> */
.L_x_285:
[----:B------:R-:W-:Y:S05]  /*bda0*/  BSYNC B1 ;  /* 0x0000000000017941 */ /* 0x000fea0003800000 */
.L_x_284:
        /* <DEDUP_REMOVED lines=13> */
.L_x_287:
[----:B------:R-:W-:Y:S05]  /*be80*/  BSYNC B1 ;  /* 0x0000000000017941 */ /* 0x000fea0003800000 */
.L_x_286:
        /* <DEDUP_REMOVED lines=13> */
.L_x_289:
[----:B------:R-:W-:Y:S05]  /*bf60*/  BSYNC B1 ;  /* 0x0000000000017941 */ /* 0x000fea0003800000 */
.L_x_288:
[----:B------:R-:W-:Y:S05]  /*bf70*/  @P1 BRA `(.L_x_290) ;  /* 0x0000002000a41947 */ /* 0x000fea0003800000 */
[----:B------:R-:W2:Y:S01]  /*bf80*/  LDL.LU R2, [R1+0x74] ;  /* 0x0000740001027983 */ /* 0x000ea20000300800 */
[----:B-----5:R-:W-:-:S04]  /*bf90*/  LOP3.LUT R0, R0, 0xff, RZ, 0xc0, !PT ;  /* 0x000000ff00007812 */ /* 0x020fc800078ec0ff */
[----:B------:R-:W-:-:S05]  /*bfa0*/  F2FP.F16.E5M2.UNPACK_B R0, R0 ;  /* 0x00000000ff00723e */ /* 0x000fca00020004ff */
[----:B------:R-:W-:-:S05]  /*bfb0*/  HADD2.F32 R0, -RZ, R0.H0_H0 ;  /* 0x20000000ff007230 */ /* 0x000fca0000004100 */
[----:B------:R-:W-:-:S04]  /*bfc0*/  FMUL R0, R0, UR19 ;  /* 0x0000001300007c20 */ /* 0x000fc80008400000 */
[----:B--2---:R-:W-:-:S05]  /*bfd0*/  FFMA R0, R2, UR20, R0 ;  /* 0x0000001402007c23 */ /* 0x004fca0008000000 */
[----:B0-----:R-:W-:-:S05]  /*bfe0*/  F2FP.SATFINITE.E5M2.F32.PACK_AB_MERGE_C R3, RZ, R0, RZ ;  /* 0x00000000ff03723e */ /* 0x001fca00048060ff */
[----:B------:R0:W-:Y:S01]  /*bff0*/  STG.E.U8 desc[UR16][R26.64+0xf9], R3 ;  /* 0x0000f9031a007986 */ /* 0x0001e2000c101110 */
[----:B------:R-:W-:Y:S05]  /*c000*/  BRA `(.L_x_290) ;  /* 0x0000002000807947 */ /* 0x000fea0003800000 */
.L_x_33:
[----:B------:R-:W-:Y:S01]  /*c010*/  ISETP.GE.AND P1, PT, R38, 0x1, PT ;  /* 0x000000012600780c */ /* 0x000fe20003f26270 */
[----:B------:R-:W-:Y:S01]  /*c020*/  FMUL R226, R226, UR20 ;  /* 0x00000014e2e27c20 */ /* 0x000fe20008400000 */
[----:B------:R-:W2:Y:S01]  /*c030*/  LDL.LU R227, [R1+0x10] ;  /* 0x0000100001e37983 */ /* 0x000ea20000300800 */
[----:B------:R-:W-:Y:S01]  /*c040*/  ISETP.GE.AND P0, PT, R38, 0x9, PT ;  /* 0x000000092600780c */ /* 0x000fe20003f06270 */
[----:B------:R-:W-:Y:S01]  /*c050*/  FMUL R225, R225, UR20 ;  /* 0x00000014e1e17c20 */ /* 0x000fe20008400000 */
[C---:B------:R-:W-:Y:S02]  /*c060*/  ISETP.LT.OR P4, PT, R35.reuse, 0x1, !P1 ;  /* 0x000000012300780c */ /* 0x040fe40004f81670 */
[C---:B------:R-:W-:Y:S02]  /*c070*/  ISETP.LT.OR P5, PT, R35.reuse, 0x2, !P1 ;  /* 0x000000022300780c */ /* 0x040fe40004fa1670 */
[----:B------:R-:W-:Y:S02]  /*c080*/  F2FP.SATFINITE.E5M2.F32.PACK_AB_MERGE_C R29, RZ, R226, RZ ;  /* 0x000000e2ff1d723e */ /* 0x000fe400048060ff */
[C---:B------:R-:W-:Y:S01]  /*c090*/  ISETP.LT.OR P3, PT, R35.reuse, 0x1, !P0 ;  /* 0x000000012300780c */ /* 0x040fe20004761670 */
[----:B------:R-:W-:Y:S01]  /*c0a0*/  FMUL R224, R224, UR20 ;  /* 0x00000014e0e07c20 */ /* 0x000fe20008400000 */
[----:B------:R-:W-:Y:S01]  /*c0b0*/  ISETP.LT.OR P6, PT, R35, 0xa, !P1 ;  /* 0x0000000a2300780c */ /* 0x000fe20004fc1670 */
[----:B------:R-:W-:Y:S01]  /*c0c0*/  FMUL R223, R223, UR20 ;  /* 0x00000014dfdf7c20 */ /* 0x000fe20008400000 */
[----:B------:R-:W-:Y:S01]  /*c0d0*/  F2FP.SATFINITE.E5M2.F32.PACK_AB_MERGE_C R225, RZ, R225, RZ ;  /* 0x000000e1ffe1723e */ /* 0x000fe200048060ff */
[----:B------:R-:W-:Y:S01]  /*c0e0*/  FMUL R221, R221, UR20 ;  /* 0x00000014dddd7c20 */ /* 0x000fe20008400000 */
[----:B------:R-:W-:Y:S01]  /*c0f0*/  FMUL R222, R222, UR20 ;  /* 0x00000014dede7c20 */ /* 0x000fe20008400000 */
[----:B------:R0:W-:Y:S01]  /*c100*/  @!P4 STG.E.U8 desc[UR16][R24.64], R29 ;  /* 0x0000001d1800c986 */ /* 0x0001e2000c101110 */
[----:B------:R-:W-:-:S02]  /*c110*/  ISETP.LT.OR P4, PT, R35, 0x2, !P0 ;  /* 0x000000022300780c */ /* 0x000fc40004781670 */
[----:B------:R-:W-:Y:S01]  /*c120*/  F2FP.SATFINITE.E5M2.F32.PACK_AB_MERGE_C R31, RZ, R224, RZ ;  /* 0x000000e0ff1f723e */ /* 0x000fe200048060ff */
[----:B------:R1:W-:Y:S01]  /*c130*/  @!P5 STG.E.U8 desc[UR16][R24.64+0x1], R225 ;  /* 0x000001e11800d986 */ /* 0x0003e2000c101110 */
[C---:B------:R-:W-:Y:S02]  /*c140*/  ISETP.LT.OR P5, PT, R35.reuse, 0x9, !P1 ;  /* 0x000000092300780c */ /* 0x040fe40004fa1670 */
[----:B------:R-:W-:Y:S01]  /*c150*/  F2FP.SATFINITE.E5M2.F32.PACK_AB_MERGE_C R223, RZ, R223, RZ ;  /* 0x000000dfffdf723e */ /* 0x000fe200048060ff */
[----:B------:R-:W-:Y:S01]  /*c160*/  FMUL R220, R220, UR20 ;  /* 0x00000014dcdc7c20 */ /* 0x000fe20008400000 */
[----:B------:R-:W-:Y:S01]  /*c170*/  F2FP.SATFINITE.E5M2.F32.PACK_AB_MERGE_C R221, RZ, R221, RZ ;  /* 0x000000ddffdd723e */ /* 0x000fe200048060ff */
[----:B------:R-:W-:Y:S01]  /*c180*/  @!P3 STG.E.U8 desc[UR16][R26.64], R31 ;  /* 0x0000001f1a00b986 */ /* 0x000fe2000c101110 */
[----:B------:R-:W-:-:S03]  /*c190*/  ISETP.LT.OR P3, PT, R35, 0x9, !P0 ;  /* 0x000000092300780c */ /* 0x000fc60004761670 */
[----:B------:R-:W-:Y:S01]  /*c1a0*/  @!P4 STG.E.U8 desc[UR16][R26.64+0x1], R223 ;  /* 0x000001df1a00c986 */ /* 0x000fe2000c101110 */
[----:B------:R-:W-:-:S03]  /*c1b0*/  ISETP.LT.OR P4, PT, R35, 0xa, !P0 ;  /* 0x0000000a2300780c */ /* 0x000fc60004781670 */
[----:B------:R-:W-:Y:S01]  /*c1c0*/  @!P6 STG.E.U8 desc[UR16][R24.64+0x9], R221 ;  /* 0x000009dd1800e986 */ /* 0x000fe2000c101110 */
[----:B------:R-:W-:Y:S01]  /*c1d0*/  ISETP.LT.OR P6, PT, R35, 0x12, !P1 ;  /* 0x000000122300780c */ /* 0x000fe20004fc1670 */
[----:B------:R-:W-:Y:S01]  /*c1e0*/  FMUL R219, R219, UR20 ;  /* 0x00000014dbdb7c20 */ /* 0x000fe20008400000 */
[----:B0-----:R-:W-:Y:S01]  /*c1f0*/  F2FP.SATFINITE.E5M2.F32.PACK_AB_MERGE_C R29, RZ, R222, RZ ;  /* 0x000000deff1d723e */ /* 0x001fe200048060ff */
[----:B------:R-:W-:Y:S01]  /*c200*/  FMUL R217, R217, UR20 ;  /* 0x00000014d9d97c20 */ /* 0x000fe20008400000 */
[----:B------:R-:W3:Y:S01]  /*c210*/  LDL.LU R226, [R1+0xc] ;  /* 0x00000c0001e27983 */ /* 0x000ee20000300800 */
[----:B------:R-:W-:Y:S02]  /*c220*/  F2FP.SATFINITE.E5M2.F32.PACK_AB_MERGE_C R33, RZ, R220, RZ ;  /* 0x000000dcff21723e */ /* 0x000fe400048060ff */
[----:B------:R-:W-:Y:S01]  /*c230*/  F2FP.SATFINITE.E5M2.F32.PACK_AB_MERGE_C R219, RZ, R219, RZ ;  /* 0x000000dbffdb723e */ /* 0x000fe200048060ff */
[----:B------:R0:W-:Y:S01]  /*c240*/  @!P5 STG.E.U8 desc[UR16][R24.64+0x8], R29 ;  /* 0x0000081d1800d986 */ /* 0x0001e2000c101110 */
[----:B------:R-:W-:-:S02]  /*c250*/  ISETP.LT.OR P5, PT, R35, 0x11, !P1 ;  /* 0x000000112300780c */ /* 0x000fc40004fa1670 */
[----:B------:R-:W-:Y:S01]  /*c260*/  F2FP.SATFINITE.E5M2.F32.PACK_AB_MERGE_C R217, RZ, R217, RZ ;  /* 0x000000d9ffd9723e */ /* 0x000fe200048060ff */
[----:B-1----:R-:W4:Y:S01]  /*c270*/  LDL.LU R225, [R1+0x8] ;  /* 0x0000080001e17983 */ /* 0x002f220000300800 */
[----:B------:R-:W-:-:S03]  /*c280*/  FMUL R218, R218, UR20 ;  /* 0x00000014dada7c20 */ /* 0x000fc60008400000 */
[----:B------:R-:W3:Y:S04]  /*c290*/  LDL.LU R224, [R1+0x4] ;  /* 0x0000040001e07983 */ /* 0x000ee80000300800 */
[----:B------:R-:W4:Y:S01]  /*c2a0*/  LDL.LU R222, [R1] ;  /* 0x0000000001de7983 */ /* 0x000f220000300800 */
[----:B0-----:R-:W-:Y:S01]  /*c2b0*/  F2FP.SATFINITE.E5M2.F32.PACK_AB_MERGE_C R29, RZ, R218, RZ ;  /* 0x000000daff1d723e */ /* 0x001fe200048060ff */
[----:B------:R-:W-:Y:S01]  /*c2c0*/  FMUL R216, R216, UR20 ;  /* 0x00000014d8d87c20 */ /* 0x000fe20008400000 */
[----:B------:R-:W-:Y:S01]  /*c2d0*/  FMUL R215, R215, UR20 ;  /* 0x00000014d7d77c20 */ /* 0x000fe20008400000 */
[----:B------:R0:W-:Y:S01]  /*c2e0*/  @!P3 STG.E.U8 desc[UR16][R26.64+0x8], R33 ;  /* 0x000008211a00b986 */ /* 0x0001e2000c101110 */
[----:B------:R-:W-:Y:S01]  /*c2f0*/  ISETP.LT.OR P3, PT, R35, 0x11, !P0 ;  /* 0x000000112300780c */ /* 0x000fe20004761670 */
[----:B------:R-:W-:Y:S01]  /*c300*/  FMUL R213, R213, UR20 ;  /* 0x00000014d5d57c20 */ /* 0x000fe20008400000 */
[----:B------:R-:W-:Y:S01]  /*c310*/  F2FP.SATFINITE.E5M2.F32.PACK_AB_MERGE_C R31, RZ, R216, RZ ;  /* 0x000000d8ff1f723e */ /* 0x000fe200048060ff */
[----:B------:R-:W-:Y:S01]  /*c320*/  @!P4 STG.E.U8 desc[UR16][R26.64+0x9], R219 ;  /* 0x000009db1a00c986 */ /* 0x000fe2000c101110 */
[C---:B------:R-:W-:Y:S01]  /*c330*/  ISETP.LT.OR P4, PT, R35.reuse, 0x12, !P0 ;  /* 0x000000122300780c */ /* 0x040fe20004781670 */
[----:B------:R-:W-:Y:S01]  /*c340*/  FMUL R214, R214, UR20 ;  /* 0x00000014d6d67c20 */ /* 0x000fe20008400000 */
[----:B------:R-:W-:Y:S01]  /*c350*/  F2FP.SATFINITE.E5M2.F32.PACK_AB_MERGE_C R215, RZ, R215, RZ ;  /* 0x000000d7ffd7723e */ /* 0x000fe200048060ff */
[----:B------:R-:W-:Y:S01]  /*c360*/  @!P6 STG.E.U8 desc[UR16][R24.64+0x11], R217 ;  /* 0x000011d91800e986 */ /* 0x000fe2000c101110 */
[C---:B------:R-:W-:Y:S01]  /*c370*/  ISETP.LT.OR P6, PT, R35.reuse, 0x1a, !P1 ;  /* 0x0000001a2300780c */ /* 0x040fe20004fc1670 */
[----:B------:R-:W-:Y:S01]  /*c380*/  FMUL R212, R212, UR20 ;  /* 0x00000014d4d47c20 */ /* 0x000fe20008400000 */
[----:B------:R-:W-:Y:S01]  /*c390*/  F2FP.SATFINITE.E5M2.F32.PACK_AB_MERGE_C R213, RZ, R213, RZ ;  /* 0x000000d5ffd5723e */ /* 0x000fe200048060ff */
[----:B------:R1:W-:Y:S01]  /*c3a0*/  @!P5 STG.E.U8 desc[UR16][R24.64+0x10], R29 ;  /* 0x0000101d1800d986 */ /* 0x0003e2000c101110 */
[----:B------:R-:W-:Y:S01]  /*c3b0*/  ISETP.LT.OR P5, PT, R35, 0x19, !P1 ;  /* 0x000000192300780c */ /* 0x000fe20004fa1670 */
[----:B------:R-:W-:Y:S01]  /*c3c0*/  FMUL R211, R211, UR20 ;  /* 0x00000014d3d37c20 */ /* 0x000fe20008400000 */
[----:B------:R-:W-:Y:S01]  /*c3d0*/  FMUL R209, R209, UR20 ;  /* 0x00000014d1d17c20 */ /* 0x000fe20008400000 */
[----:B------:R1:W-:Y:S01]  /*c3e0*/  @!P3 STG.E.U8 desc[UR16][R26.64+0x10], R31 ;  /* 0x0000101f1a00b986 */ /* 0x0003e2000c101110 */
[C---:B------:R-:W-:Y:S01]  /*c3f0*/  ISETP.LT.OR P3, PT, R35.reuse, 0x19, !P0 ;  /* 0x000000192300780c */ /* 0x040fe20004761670 */
[----:B------:R-:W-:Y:S01]  /*c400*/  FMUL R210, R210, UR20 ;  /* 0x00000014d2d27c20 */ /* 0x000fe20008400000 */
[----:B0-----:R-:W-:Y:S01]  /*c410*/  F2FP.SATFINITE.E5M2.F32.PACK_AB_MERGE_C R33, RZ, R212, RZ ;  /* 0x000000d4ff21723e */ /* 0x001fe200048060ff */
[----:B------:R-:W-:Y:S01]  /*c420*/  @!P4 STG.E.U8 desc[UR16][R26.64+0x11], R215 ;  /* 0x000011d71a00c986 */ /* 0x000fe2000c101110 */
[C---:B------:R-:W-:Y:S01]  /*c430*/  ISETP.LT.OR P4, PT, R35.reuse, 0x1a, !P0 ;  /* 0x0000001a2300780c */ /* 0x040fe20004781670 */
[----:B------:R-:W-:Y:S01]  /*c440*/  FMUL R208, R208, UR20 ;  /* 0x00000014d0d07c20 */ /* 0x000fe20008400000 */
[----:B------:R-:W-:Y:S01]  /*c450*/  F2FP.SATFINITE.E5M2.F32.PACK_AB_MERGE_C R211, RZ, R211, RZ ;  /* 0x000000d3ffd3723e */ /* 0x000fe200048060ff */
[----:B------:R-:W-:Y:S01]  /*c460*/  @!P6 STG.E.U8 desc[UR16][R24.64+0x19], R213 ;  /* 0x000019d51800e986 */ /* 0x000fe2000c101110 */
[----:B------:R-:W-:Y:S01]  /*c470*/  ISETP.LT.OR P6, PT, R35, 0x22, !P1 ;  /* 0x000000222300780c */ /* 0x000fe20004fc1670 */
[----:B------:R-:W-:Y:S01]  /*c480*/  FMUL R207, R207, UR20 ;  /* 0x00000014cfcf7c20 */ /* 0x000fe20008400000 */
[----:B-1----:R-:W-:Y:S01]  /*c490*/  F2FP.SATFINITE.E5M2.F32.PACK_AB_MERGE_C R29, RZ, R214, RZ ;  /* 0x000000d6ff1d723e */ /* 0x002fe200048060ff */
[----:B------:R-:W-:Y:S01]  /*c4a0*/  FMUL R205, R205, UR20 ;  /* 0x00000014cdcd7c20 */ /* 0x000fe20008400000 */
[----:B------:R-:W-:Y:S01]  /*c4b0*/  F2FP.SATFINITE.E5M2.F32.PACK_AB_MERGE_C R209, RZ, R209, RZ ;  /* 0x000000d1ffd1723e */ /* 0x000fe200048060ff */
[----:B------:R-:W-:Y:S01]  /*c4c0*/  FMUL R206, R206, UR20 ;  /* 0x00000014cece7c20 */ /* 0x000fe20008400000 */
[----:B------:R-:W-:Y:S01]  /*c4d0*/  F2FP.SATFINITE.E5M2.F32.PACK_AB_MERGE_C R31, RZ, R208, RZ ;  /* 0x000000d0ff1f723e */ /* 0x000fe200048060ff */
[----:B------:R0:W-:Y:S01]  /*c4e0*/  @!P5 STG.E.U8 desc[UR16][R24.64+0x18], R29 ;  /* 0x0000181d1800d986 */ /* 0x0001e2000c101110 */
[C---:B------:R-:W-:Y:S01]  /*c4f0*/  ISETP.LT.OR P5, PT, R35.reuse, 0x21, !P1 ;  /* 0x000000212300780c */ /* 0x040fe20004fa1670 */
[----:B------:R-:W-:Y:S01]  /*c500*/  FMUL R204, R204, UR20 ;  /* 0x00000014cccc7c20 */ /* 0x000fe20008400000 */
[----:B------:R-:W-:Y:S01]  /*c510*/  F2FP.SATFINITE.E5M2.F32.PACK_AB_MERGE_C R207, RZ, R207, RZ ;  /* 0x000000cfffcf723e */ /* 0x000fe200048060ff */
[----:B------:R1:W-:Y:S01]  /*c520*/  @!P3 STG.E.U8 desc[UR16][R26.64+0x18], R33 ;  /* 0x000018211a00b986 */ /* 0x0003e2000c101110 */
[----:B------:R-:W-:Y:S01]  /*c530*/  ISETP.LT.OR P3, PT, R35, 0x21, !P0 ;  /* 0x000000212300780c */ /* 0x000fe20004761670 */
[----:B------:R-:W-:Y:S01]  /*c540*/  FMUL R203, R203, UR20 ;  /* 0x00000014cbcb7c20 */ /* 0x000fe20008400000 */
[----:B------:R-:W-:Y:S01]  /*c550*/  F2FP.SATFINITE.E5M2.F32.PACK_AB_MERGE_C R205, RZ, R205, RZ ;  /* 0x000000cdffcd723e */ /* 0x000fe200048060ff */
[----:B------:R-:W-:Y:S01]  /*c560*/  @!P4 STG.E.U8 desc[UR16][R26.64+0x19], R211 ;  /* 0x000019d31a00c986 */ /* 0x000fe2000c101110 */
[----:B------:R-:W-:Y:S01]  /*c570*/  ISETP.LT.OR P4, PT, R35, 0x22, !P0 ;  /* 0x000000222300780c */ /* 0x000fe20004781670 */
[----:B------:R-:W-:Y:S01]  /*c580*/  FMUL R201, R201, UR20 ;  /* 0x00000014c9c97c20 */ /* 0x000fe20008400000 */
[----:B------:R-:W-:Y:S01]  /*c590*/  F2FP.SATFINITE.E5M2.F32.PACK_AB_MERGE_C R203, RZ, R203, RZ ;  /* 0x000000cbffcb723e */ /* 0x000fe200048060ff */
[----:B------:R-:W-:Y:S01]  /*c5a0*/  @!P6 STG.E.U8 desc[UR16][R24.64+0x21], R209 ;  /* 0x000021d11800e986 */ /* 0x000fe2000c101110 */
[----:B------:R-:W-:Y:S01]  /*c5b0*/  ISETP.LT.OR P6, PT, R35, 0x2a, !P1 ;  /* 0x0000002a2300780c */ /* 0x000fe20004fc1670 */
[----:B------:R-:W-:Y:S01]  /*c5c0*/  FMUL R202, R202, UR20 ;  /* 0x00000014caca7c20 */ /* 0x000fe20008400000 */
[----:B0-----:R-:W-:Y:S01]  /*c5d0*/  F2FP.SATFINITE.E5M2.F32.PACK_AB_MERGE_C R29, RZ, R210, RZ ;  /* 0x000000d2ff1d723e */ /* 0x001fe200048060ff */
[----:B------:R-:W-:Y:S01]  /*c5e0*/  FMUL R200, R200, UR20 ;  /* 0x00000014c8c87c20 */ /* 0x000fe20008400000 */
[----:B-1----:R-:W-:Y:S01]  /*c5f0*/  F2FP.SATFINITE.E5M2.F32.PACK_AB_MERGE_C R33, RZ, R204, RZ ;  /* 0x000000ccff21723e */ /* 0x002fe200048060ff */
[----:B------:R-:W-:Y:S01]  /*c600*/  FMUL R199, R199, UR20 ;  /* 0x00000014c7c77c20 */ /* 0x000fe20008400000 */
[----:B------:R-:W-:Y:S01]  /*c610*/  F2FP.SATFINITE.E5M2.F32.PACK_AB_MERGE_C R201, RZ, R201, RZ ;  /* 0x000000c9ffc9723e */ /* 0x000fe200048060ff */
[----:B------:R0:W-:Y:S01]  /*c620*/  @!P5 STG.E.U8 desc[UR16][R24.64+0x20], R29 ;  /* 0x0000201d1800d986 */ /* 0x0001e2000c101110 */
[----:B------:R-:W-:Y:S01]  /*c630*/  ISETP.LT.OR P5, PT, R35, 0x29, !P1 ;  /* 0x000000292300780c */ /* 0x000fe20004fa1670 */
[----:B------:R-:W-:Y:S01]  /*c640*/  FMUL R197, R197, UR20 ;  /* 0x00000014c5c57c20 */ /* 0x000fe20008400000 */
[----:B------:R-:W-:Y:S01]  /*c650*/  F2FP.SATFINITE.E5M2.F32.PACK_AB_MERGE_C R199, RZ, R199, RZ ;  /* 0x000000c7ffc7723e */ /* 0x000fe200048060ff */
[----:B------:R1:W-:Y:S01]  /*c660*/  @!P3 STG.E.U8 desc[UR16][R26.64+0x20], R31 ;  /* 0x0000201f1a00b986 */ /* 0x0003e2000c101110 */
[C---:B------:R-:W-:Y:S01]  /*c670*/  ISETP.LT.OR P3, PT, R35.reuse, 0x29, !P0 ;  /* 0x000000292300780c */ /* 0x040fe20004761670 */
[----:B------:R-:W-:Y:S01]  /*c680*/  FMUL R198, R198, UR20 ;  /* 0x00000014c6c67c20 */ /* 0x000fe20008400000 */
[----:B------:R-:W-:Y:S01]  /*c690*/  F2FP.SATFINITE.E5M2.F32.PACK_AB_MERGE_C R197, RZ, R197, RZ ;  /* 0x000000c5ffc5723e */ /* 0x000fe200048060ff */
[----:B------:R-:W-:Y:S01]  /*c6a0*/  @!P4 STG.E.U8 desc[UR16][R26.64+0x21], R207 ;  /* 0x000021cf1a00c986 */ /* 0x000fe2000c101110 */
[----:B------:R-:W-:Y:S01]  /*c6b0*/  ISETP.LT.OR P4, PT, R35, 0x2a, !P0 ;  /* 0x0000002a2300780c */ /* 0x000fe20004781670 */
[----:B------:R-:W-:Y:S01]  /*c6c0*/  FMUL R196, R196, UR20 ;  /* 0x00000014c4c47c20 */ /* 0x000fe20008400000 */
[----:B------:R-:W-:Y:S01]  /*c6d0*/  FMUL R195, R195, UR20 ;  /* 0x00000014c3c37c20 */ /* 0x000fe20008400000 */
        /* <DEDUP_REMOVED lines=27> */
[----:B------:R-:W-:Y:S01]  /*c890*/  FMUL R186, R186, UR20 ;  /* 0x00000014baba7c20 */ /* 0x000fe20008400000 */
        /* <DEDUP_REMOVED lines=156> */
[----:B-----5:R-:W-:Y:S01]  /*d260*/  FMUL R0, R0, UR20 ;  /* 0x0000001400007c20 */ /* 0x020fe20008400000 */
[----:B-1----:R-:W-:Y:S01]  /*d270*/  F2FP.SATFINITE.E5M2.F32.PACK_AB_MERGE_C R33, RZ, R164, RZ ;  /* 0x000000a4ff21723e */ /* 0x002fe200048060ff */
        /* <DEDUP_REMOVED lines=9> */
[----:B------:R-:W-:Y:S01]  /*d310*/  FMUL R4, R4, UR20 ;  /* 0x0000001404047c20 */ /* 0x000fe20008400000 */
[----:B------:R-:W-:Y:S01]  /*d320*/  @!P4 STG.E.U8 desc[UR16][R26.64+0x71], R167 ;  /* 0x000071a71a00c986 */ /* 0x000fe2000c101110 */
[----:B------:R-:W-:-:S03]  /*d330*/  ISETP.LT.OR P4, PT, R35, 0x7a, !P0 ;  /* 0x0000007a2300780c */ /* 0x000fc60004781670 */
[----:B------:R-:W-:Y:S01]  /*d340*/  @!P6 STG.E.U8 desc[UR16][R24.64+0x79], R165 ;  /* 0x000079a51800e986 */ /* 0x000fe2000c101110 */
[----:B------:R-:W-:Y:S02]  /*d350*/  ISETP.LT.OR P6, PT, R35, 0x82, !P1 ;  /* 0x000000822300780c */ /* 0x000fe40004fc1670 */
[----:B0-----:R-:W-:Y:S01]  /*d360*/  F2FP.SATFINITE.E5M2.F32.PACK_AB_MERGE_C R29, RZ, R166, RZ ;  /* 0x000000a6ff1d723e */ /* 0x001fe200048060ff */
[----:B------:R-:W3:Y:S01]  /*d370*/  LDL.LU R220, [R1+0x14] ;  /* 0x0000140001dc7983 */ /* 0x000ee20000300800 */
[----:B-1----:R-:W-:-:S03]  /*d380*/  F2FP.SATFINITE.E5M2.F32.PACK_AB_MERGE_C R31, RZ, R160, RZ ;  /* 0x000000a0ff1f723e */ /* 0x002fc600048060ff */
[----:B------:R0:W-:Y:S01]  /*d390*/  @!P5 STG.E.U8 desc[UR16][R24.64+0x78], R29 ;  /* 0x0000781d1800d986 */ /* 0x0001e2000c101110 */
[----:B------:R-:W-:-:S03]  /*d3a0*/  ISETP.LT.OR P5, PT, R35, 0x81, !P1 ;  /* 0x000000812300780c */ /* 0x000fc60004fa1670 */
[----:B------:R1:W-:Y:S01]  /*d3b0*/  @!P3 STG.E.U8 desc[UR16][R26.64+0x78], R33 ;  /* 0x000078211a00b986 */ /* 0x0003e2000c101110 */
[----:B------:R-:W-:-:S03]  /*d3c0*/  ISETP.LT.OR P3, PT, R35, 0x81, !P0 ;  /* 0x000000812300780c */ /* 0x000fc60004761670 */
        /* <DEDUP_REMOVED lines=26> */
[----:B0-----:R-:W-:Y:S02]  /*d570*/  F2FP.SATFINITE.E5M2.F32.PACK_AB_MERGE_C R29, RZ, R154, RZ ;  /* 0x0000009aff1d723e */ /* 0x001fe400048060ff */
[----:B-1----:R-:W-:-:S03]  /*d580*/  F2FP.SATFINITE.E5M2.F32.PACK_AB_MERGE_C R33, RZ, R20, RZ ;  /* 0x00000014ff21723e */ /* 0x002fc600048060ff */
[----:B------:R0:W-:Y:S01]  /*d590*/  @!P5 STG.E.U8 desc[UR16][R24.64+0x90], R29 ;  /* 0x0000901d1800d986 */ /* 0x0001e2000c101110 */
[----:B------:R-:W-:-:S03]  /*d5a0*/  ISETP.LT.OR P5, PT, R35, 0x99, !P1 ;  /* 0x000000992300780c */ /* 0x000fc60004fa1670 */
[----:B------:R-:W-:Y:S01]  /*d5b0*/  @!P3 STG.E.U8 desc[UR16][R26.64+0x90], R31 ;  /* 0x0000901f1a00b986 */ /* 0x000fe2000c101110 */
[----:B------:R-:W-:-:S03]  /*d5c0*/  ISETP.LT.OR P3, PT, R35, 0x99, !P0 ;  /* 0x000000992300780c */ /* 0x000fc60004761670 */
[----:B------:R1:W-:Y:S01]  /*d5d0*/  @!P4 STG.E.U8 desc[UR16][R26.64+0x91], R23 ;  /* 0x000091171a00c986 */ /* 0x0003e2000c101110 */
[----:B------:R-:W-:-:S03]  /*d5e0*/  ISETP.LT.OR P4, PT, R35, 0x9a, !P0 ;  /* 0x0000009a2300780c */ /* 0x000fc60004781670 */
[----:B------:R2:W-:Y:S01]  /*d5f0*/  @!P6 STG.E.U8 desc[UR16][R24.64+0x99], R21 ;  /* 0x000099151800e986 */ /* 0x0005e2000c101110 */
[----:B------:R-:W-:Y:S02]  /*d600*/  ISETP.LT.OR P6, PT, R35, 0xa2, !P1 ;  /* 0x000000a22300780c */ /* 0x000fe40004fc1670 */
[----:B0-----:R-:W-:-:S05]  /*d610*/  F2FP.SATFINITE.E5M2.F32.PACK_AB_MERGE_C R29, RZ, R22, RZ ;  /* 0x00000016ff1d723e */ /* 0x001fca00048060ff */
[----:B------:R-:W-:Y:S01]  /*d620*/  @!P5 STG.E.U8 desc[UR16][R24.64+0x98], R29 ;  /* 0x0000981d1800d986 */ /* 0x000fe2000c101110 */
[C---:B------:R-:W-:Y:S02]  /*d630*/  ISETP.LT.OR P5, PT, R35.reuse, 0xa1, !P1 ;  /* 0x000000a12300780c */ /* 0x040fe40004fa1670 */
[----:B-1----:R-:W-:Y:S01]  /*d640*/  F2FP.SATFINITE.E5M2.F32.PACK_AB_MERGE_C R23, RZ, R18, RZ ;  /* 0x00000012ff17723e */ /* 0x002fe200048060ff */
[----:B------:R-:W-:Y:S01]  /*d650*/  @!P3 STG.E.U8 desc[UR16][R26.64+0x98], R33 ;  /* 0x000098211a00b986 */ /* 0x000fe2000c101110 */
[C---:B------:R-:W-:Y:S02]  /*d660*/  ISETP.LT.OR P3, PT, R35.reuse, 0xa1, !P0 ;  /* 0x000000a12300780c */ /* 0x040fe40004761670 */
[----:B--2---:R-:W-:Y:S01]  /*d670*/  F2FP.SATFINITE.E5M2.F32.PACK_AB_MERGE_C R21, RZ, R16, RZ ;  /* 0x00000010ff15723e */ /* 0x004fe200048060ff */
[----:B------:R0:W-:Y:S01]  /*d680*/  @!P4 STG.E.U8 desc[UR16][R26.64+0x99], R19 ;  /* 0x000099131a00c986 */ /* 0x0001e2000c101110 */
[----:B------:R-:W-:-:S03]  /*d690*/  ISETP.LT.OR P4, PT, R35, 0xa2, !P0 ;  /* 0x000000a22300780c */ /* 0x000fc60004781670 */
[----:B------:R1:W-:Y:S01]  /*d6a0*/  @!P6 STG.E.U8 desc[UR16][R24.64+0xa1], R17 ;  /* 0x0000a1111800e986 */ /* 0x0003e2000c101110 */
[----:B------:R-:W-:-:S03]  /*d6b0*/  ISETP.LT.OR P6, PT, R35, 0xaa, !P1 ;  /* 0x000000aa2300780c */ /* 0x000fc60004fc1670 */
[----:B------:R-:W-:Y:S01]  /*d6c0*/  @!P5 STG.E.U8 desc[UR16][R24.64+0xa0], R23 ;  /* 0x0000a0171800d986 */ /* 0x000fe2000c101110 */
[----:B------:R-:W-:-:S03]  /*d6d0*/  ISETP.LT.OR P5, PT, R35, 0xa9, !P1 ;  /* 0x000000a92300780c */ /* 0x000fc60004fa1670 */
[----:B------:R-:W-:Y:S01]  /*d6e0*/  @!P3 STG.E.U8 desc[UR16][R26.64+0xa0], R21 ;  /* 0x0000a0151a00b986 */ /* 0x000fe2000c101110 */
[C---:B------:R-:W-:Y:S02]  /*d6f0*/  ISETP.LT.OR P3, PT, R35.reuse, 0xa9, !P0 ;  /* 0x000000a92300780c */ /* 0x040fe40004761670 */
[----:B0-----:R-:W-:Y:S01]  /*d700*/  F2FP.SATFINITE.E5M2.F32.PACK_AB_MERGE_C R19, RZ, R14, RZ ;  /* 0x0000000eff13723e */ /* 0x001fe200048060ff */
[----:B------:R0:W-:Y:S01]  /*d710*/  @!P4 STG.E.U8 desc[UR16][R26.64+0xa1], R15 ;  /* 0x0000a10f1a00c986 */ /* 0x0001e2000c101110 */
[C---:B------:R-:W-:Y:S02]  /*d720*/  ISETP.LT.OR P4, PT, R35.reuse, 0xaa, !P0 ;  /* 0x000000aa2300780c */ /* 0x040fe40004781670 */
[----:B-1----:R-:W-:Y:S01]  /*d730*/  F2FP.SATFINITE.E5M2.F32.PACK_AB_MERGE_C R17, RZ, R12, RZ ;  /* 0x0000000cff11723e */ /* 0x002fe200048060ff */
        /* <DEDUP_REMOVED lines=15> */
[----:B0-----:R-:W-:Y:S02]  /*d830*/  F2FP.SATFINITE.E5M2.F32.PACK_AB_MERGE_C R11, RZ, R6, RZ ;  /* 0x00000006ff0b723e */ /* 0x001fe400048060ff */
[C---:B------:R-:W-:Y:S01]  /*d840*/  ISETP.LT.OR P3, PT, R35.reuse, 0xb9, !P0 ;  /* 0x000000b92300780c */ /* 0x040fe20004761670 */
[----:B------:R0:W-:Y:S01]  /*d850*/  @!P4 STG.E.U8 desc[UR16][R26.64+0xb1], R7 ;  /* 0x0000b1071a00c986 */ /* 0x0001e2000c101110 */
[----:B-1----:R-:W-:Y:S02]  /*d860*/  F2FP.SATFINITE.E5M2.F32.PACK_AB_MERGE_C R9, RZ, R4, RZ ;  /* 0x00000004ff09723e */ /* 0x002fe400048060ff */
[----:B------:R-:W-:Y:S01]  /*d870*/  ISETP.LT.OR P4, PT, R35, 0xba, !P0 ;  /* 0x000000ba2300780c */ /* 0x000fe20004781670 */
[----:B------:R1:W-:Y:S04]  /*d880*/  @!P6 STG.E.U8 desc[UR16][R24.64+0xb9], R5 ;  /* 0x0000b9051800e986 */ /* 0x0003e8000c101110 */
[----:B------:R2:W-:Y:S01]  /*d890*/  @!P5 STG.E.U8 desc[UR16][R24.64+0xb8], R11 ;  /* 0x0000b80b1800d986 */ /* 0x0005e2000c101110 */
[----:B------:R-:W-:Y:S01]  /*d8a0*/  FMUL R4, R227, UR20 ;  /* 0x00000014e3047c20 */ /* 0x000fe20008400000 */
[----:B------:R-:W-:-:S02]  /*d8b0*/  ISETP.LT.OR P5, PT, R35, 0xc1, !P1 ;  /* 0x000000c12300780c */ /* 0x000fc40004fa1670 */
[----:B0-----:R-:W-:Y:S02]  /*d8c0*/  F2FP.SATFINITE.E5M2.F32.PACK_AB_MERGE_C R7, RZ, R3, RZ ;  /* 0x00000003ff07723e */ /* 0x001fe400048060ff */
[----:B-1----:R-:W-:Y:S01]  /*d8d0*/  F2FP.SATFINITE.E5M2.F32.PACK_AB_MERGE_C R5, RZ, R0, RZ ;  /* 0x00000000ff05723e */ /* 0x002fe200048060ff */
[----:B----4-:R-:W-:Y:S01]  /*d8e0*/  FMUL R0, R222, UR20 ;  /* 0x00000014de007c20 */ /* 0x010fe20008400000 */
[----:B------:R-:W-:Y:S01]  /*d8f0*/  ISETP.LT.OR P6, PT, R35, 0xc2, !P1 ;  /* 0x000000c22300780c */ /* 0x000fe20004fc1670 */
[----:B------:R-:W4:Y:S01]  /*d900*/  LDL.LU R222, [R1+0x20] ;  /* 0x0000200001de7983 */ /* 0x000f220000300800 */
[----:B--2---:R-:W-:Y:S02]  /*d910*/  F2FP.SATFINITE.E5M2.F32.PACK_AB_MERGE_C R11, RZ, R2, RZ ;  /* 0x00000002ff0b723e */ /* 0x004fe400048060ff */
[----:B------:R-:W-:Y:S01]  /*d920*/  F2FP.SATFINITE.E5M2.F32.PACK_AB_MERGE_C R13, RZ, R0, RZ ;  /* 0x00000000ff0d723e */ /* 0x000fe200048060ff */
[----:B---3--:R-:W-:Y:S01]  /*d930*/  FMUL R0, R224, UR20 ;  /* 0x00000014e0007c20 */ /* 0x008fe20008400000 */
[----:B------:R-:W-:Y:S01]  /*d940*/  FMUL R2, R225, UR20 ;  /* 0x00000014e1027c20 */ /* 0x000fe20008400000 */
[----:B------:R-:W2:Y:S04]  /*d950*/  LDL.LU R224, [R1+0x24] ;  /* 0x0000240001e07983 */ /* 0x000ea80000300800 */
[----:B------:R-:W3:Y:S01]  /*d960*/  LDL.LU R225, [R1+0x28] ;  /* 0x0000280001e17983 */ /* 0x000ee20000300800 */
[----:B------:R-:W-:-:S03]  /*d970*/  FMUL R3, R226, UR20 ;  /* 0x00000014e2037c20 */ /* 0x000fc60008400000 */
[----:B------:R-:W3:Y:S04]  /*d980*/  LDL.LU R226, [R1+0x2c] ;  /* 0x00002c0001e27983 */ /* 0x000ee80000300800 */
[----:B------:R-:W3:Y:S04]  /*d990*/  LDL.LU R227, [R1+0x30] ;  /* 0x0000300001e37983 */ /* 0x000ee80000300800 */
[----:B------:R-:W-:Y:S01]  /*d9a0*/  @!P3 STG.E.U8 desc[UR16][R26.64+0xb8], R9 ;  /* 0x0000b8091a00b986 */ /* 0x000fe2000c101110 */
[----:B------:R-:W-:-:S03]  /*d9b0*/  ISETP.LT.OR P3, PT, R35, 0xc1, !P0 ;  /* 0x000000c12300780c */ /* 0x000fc60004761670 */
[----:B------:R0:W-:Y:S01]  /*d9c0*/  @!P4 STG.E.U8 desc[UR16][R26.64+0xb9], R7 ;  /* 0x0000b9071a00c986 */ /* 0x0001e2000c101110 */
[----:B------:R-:W-:-:S03]  /*d9d0*/  ISETP.LT.OR P4, PT, R35, 0xc2, !P0 ;  /* 0x000000c22300780c */ /* 0x000fc60004781670 */
[----:B------:R-:W-:Y:S01]  /*d9e0*/  @!P5 STG.E.U8 desc[UR16][R24.64+0xc0], R11 ;  /* 0x0000c00b1800d986 */ /* 0x000fe2000c101110 */
[----:B------:R-:W-:-:S03]  /*d9f0*/  ISETP.LT.OR P5, PT, R35, 0xc9, !P1 ;  /* 0x000000c92300780c */ /* 0x000fc60004fa1670 */
[----:B------:R1:W-:Y:S01]  /*da00*/  @!P6 STG.E.U8 desc[UR16][R24.64+0xc1], R5 ;  /* 0x0000c1051800e986 */ /* 0x0003e2000c101110 */
[----:B0-----:R-:W-:-:S03]  /*da10*/  F2FP.SATFINITE.E5M2.F32.PACK_AB_MERGE_C R7, RZ, R0, RZ ;  /* 0x00000000ff07723e */ /* 0x001fc600048060ff */
[----:B------:R-:W-:Y:S01]  /*da20*/  @!P3 STG.E.U8 desc[UR16][R26.64+0xc0], R13 ;  /* 0x0000c00d1a00b986 */ /* 0x000fe2000c101110 */
[C---:B------:R-:W-:Y:S02]  /*da30*/  ISETP.LT.OR P6, PT, R35.reuse, 0xca, !P1 ;  /* 0x000000ca2300780c */ /* 0x040fe40004fc1670 */
[----:B-1----:R-:W-:Y:S01]  /*da40*/  F2FP.SATFINITE.E5M2.F32.PACK_AB_MERGE_C R5, RZ, R2, RZ ;  /* 0x00000002ff05723e */ /* 0x002fe200048060ff */
[----:B------:R0:W-:Y:S01]  /*da50*/  @!P4 STG.E.U8 desc[UR16][R26.64+0xc1], R7 ;  /* 0x0000c1071a00c986 */ /* 0x0001e2000c101110 */
[C---:B------:R-:W-:Y:S02]  /*da60*/  ISETP.LT.OR P3, PT, R35.reuse, 0xc9, !P0 ;  /* 0x000000c92300780c */ /* 0x040fe40004761670 */
[C---:B------:R-:W-:Y:S01]  /*da70*/  ISETP.LT.OR P4, PT, R35.reuse, 0xca, !P0 ;  /* 0x000000ca2300780c */ /* 0x040fe20004781670 */
[----:B------:R1:W-:Y:S01]  /*da80*/  @!P5 STG.E.U8 desc[UR16][R24.64+0xc8], R5 ;  /* 0x0000c8051800d986 */ /* 0x0003e2000c101110 */
[----:B------:R-:W-:Y:S02]  /*da90*/  ISETP.LT.OR P5, PT, R35, 0xd1, !P1 ;  /* 0x000000d12300780c */ /* 0x000fe40004fa1670 */
[----:B------:R-:W-:-:S02]  /*daa0*/  F2FP.SATFINITE.E5M2.F32.PACK_AB_MERGE_C R9, RZ, R3, RZ ;  /* 0x00000003ff09723e */ /* 0x000fc400048060ff */
[----:B------:R-:W-:-:S03]  /*dab0*/  F2FP.SATFINITE.E5M2.F32.PACK_AB_MERGE_C R11, RZ, R4, RZ ;  /* 0x00000004ff0b723e */ /* 0x000fc600048060ff */
[----:B------:R1:W-:Y:S04]  /*dac0*/  @!P6 STG.E.U8 desc[UR16][R24.64+0xc9], R9 ;  /* 0x0000c9091800e986 */ /* 0x0003e8000c101110 */
[----:B------:R-:W-:Y:S01]  /*dad0*/  @!P3 STG.E.U8 desc[UR16][R26.64+0xc8], R11 ;  /* 0x0000c80b1a00b986 */ /* 0x000fe2000c101110 */
[----:B------:R-:W-:-:S03]  /*dae0*/  FMUL R0, R220, UR20 ;  /* 0x00000014dc007c20 */ /* 0x000fc60008400000 */
[----:B------:R-:W3:Y:S02]  /*daf0*/  LDL.LU R220, [R1+0x34] ;  /* 0x0000340001dc7983 */ /* 0x000ee40000300800 */
[----:B0-----:R-:W-:Y:S01]  /*db00*/  F2FP.SATFINITE.E5M2.F32.PACK_AB_MERGE_C R7, RZ, R0, RZ ;  /* 0x00000000ff07723e */ /* 0x001fe200048060ff */
[----:B------:R-:W-:Y:S02]  /*db10*/  FMUL R2, R221, UR20 ;  /* 0x00000014dd027c20 */ /* 0x000fe40008400000 */
[----:B------:R-:W3:Y:S03]  /*db20*/  LDL.LU R221, [R1+0x38] ;  /* 0x0000380001dd7983 */ /* 0x000ee60000300800 */
[----:B-1----:R-:W-:Y:S01]  /*db30*/  F2FP.SATFINITE.E5M2.F32.PACK_AB_MERGE_C R5, RZ, R2, RZ ;  /* 0x00000002ff05723e */ /* 0x002fe200048060ff */
[----:B------:R-:W-:Y:S04]  /*db40*/  @!P4 STG.E.U8 desc[UR16][R26.64+0xc9], R7 ;  /* 0x0000c9071a00c986 */ /* 0x000fe8000c101110 */
[----:B------:R0:W-:Y:S01]  /*db50*/  @!P5 STG.E.U8 desc[UR16][R24.64+0xd0], R5 ;  /* 0x0000d0051800d986 */ /* 0x0001e2000c101110 */
[----:B------:R-:W-:-:S03]  /*db60*/  FMUL R3, R223, UR20 ;  /* 0x00000014df037c20 */ /* 0x000fc60008400000 */
[----:B------:R-:W3:Y:S02]  /*db70*/  LDL.LU R223, [R1+0x3c] ;  /* 0x00003c0001df7983 */ /* 0x000ee40000300800 */
[----:B------:R-:W-:Y:S01]  /*db80*/  F2FP.SATFINITE.E5M2.F32.PACK_AB_MERGE_C R9, RZ, R3, RZ ;  /* 0x00000003ff09723e */ /* 0x000fe200048060ff */
[----:B----4-:R-:W-:Y:S02]  /*db90*/  FMUL R0, R222, UR20 ;  /* 0x00000014de007c20 */ /* 0x010fe40008400000 */
[----:B------:R-:W4:Y:S03]  /*dba0*/  LDL.LU R222, [R1+0x40] ;  /* 0x0000400001de7983 */ /* 0x000f260000300800 */
[----:B------:R-:W-:Y:S01]  /*dbb0*/  F2FP.SATFINITE.E5M2.F32.PACK_AB_MERGE_C R13, RZ, R0, RZ ;  /* 0x00000000ff0d723e */ /* 0x000fe200048060ff */
[----:B--2---:R-:W-:Y:S02]  /*dbc0*/  FMUL R2, R224, UR20 ;  /* 0x00000014e0027c20 */ /* 0x004fe40008400000 */
[----:B------:R-:W2:Y:S01]  /*dbd0*/  LDL.LU R224, [R1+0x44] ;  /* 0x0000440001e07983 */ /* 0x000ea20000300800 */
[----:B---3--:R-:W-:-:S03]  /*dbe0*/  FMUL R0, R225, UR20 ;  /* 0x00000014e1007c20 */ /* 0x008fc60008400000 */
[----:B------:R-:W3:Y:S01]  /*dbf0*/  LDL.LU R225, [R1+0x48] ;  /* 0x0000480001e17983 */ /* 0x000ee20000300800 */
[----:B------:R-:W-:Y:S01]  /*dc00*/  FMUL R3, R226, UR20 ;  /* 0x00000014e2037c20 */ /* 0x000fe20008400000 */
[----:B0-----:R-:W-:Y:S02]  /*dc10*/  F2FP.SATFINITE.E5M2.F32.PACK_AB_MERGE_C R5, RZ, R0, RZ ;  /* 0x00000000ff05723e */ /* 0x001fe400048060ff */
[----:B------:R-:W3:Y:S01]  /*dc20*/  LDL.LU R226, [R1+0x4c] ;  /* 0x00004c0001e27983 */ /* 0x000ee20000300800 */
[----:B------:R-:W-:-:S03]  /*dc30*/  FMUL R0, R227, UR20 ;  /* 0x00000014e3007c20 */ /* 0x000fc60008400000 */
[----:B------:R-:W3:Y:S01]  /*dc40*/  LDL.LU R227, [R1+0x50] ;  /* 0x0000500001e37983 */ /* 0x000ee20000300800 */
[C---:B------:R-:W-:Y:S02]  /*dc50*/  ISETP.LT.OR P6, PT, R35.reuse, 0xd2, !P1 ;  /* 0x000000d22300780c */ /* 0x040fe40004fc1670 */
[C---:B------:R-:W-:Y:S01]  /*dc60*/  ISETP.LT.OR P4, PT, R35.reuse, 0xd2, !P0 ;  /* 0x000000d22300780c */ /* 0x040fe20004781670 */
[----:B------:R-:W3:Y:S01]  /*dc70*/  LDL.LU R218, [R1+0x54] ;  /* 0x0000540001da7983 */ /* 0x000ee20000300800 */
[C---:B------:R-:W-:Y:S02]  /*dc80*/  ISETP.LT.OR P3, PT, R35.reuse, 0xd1, !P0 ;  /* 0x000000d12300780c */ /* 0x040fe40004761670 */
[----:B------:R-:W-:Y:S02]  /*dc90*/  ISETP.LT.OR P5, PT, R35, 0xd9, !P1 ;  /* 0x000000d92300780c */ /* 0x000fe40004fa1670 */
[----:B------:R-:W-:Y:S02]  /*dca0*/  F2FP.SATFINITE.E5M2.F32.PACK_AB_MERGE_C R7, RZ, R2, RZ ;  /* 0x00000002ff07723e */ /* 0x000fe400048060ff */
[----:B------:R-:W-:-:S03]  /*dcb0*/  F2FP.SATFINITE.E5M2.F32.PACK_AB_MERGE_C R11, RZ, R0, RZ ;  /* 0x00000000ff0b723e */ /* 0x000fc600048060ff */
[----:B------:R0:W-:Y:S01]  /*dcc0*/  @!P6 STG.E.U8 desc[UR16][R24.64+0xd1], R9 ;  /* 0x0000d1091800e986 */ /* 0x0001e2000c101110 */
[----:B------:R-:W-:-:S03]  /*dcd0*/  ISETP.LT.OR P6, PT, R35, 0xda, !P1 ;  /* 0x000000da2300780c */ /* 0x000fc60004fc1670 */
[----:B------:R-:W-:Y:S01]  /*dce0*/  @!P4 STG.E.U8 desc[UR16][R26.64+0xd1], R7 ;  /* 0x0000d1071a00c986 */ /* 0x000fe2000c101110 */
[----:B------:R-:W-:-:S03]  /*dcf0*/  ISETP.LT.OR P4, PT, R35, 0xda, !P0 ;  /* 0x000000da2300780c */ /* 0x000fc60004781670 */
[----:B------:R-:W-:Y:S01]  /*dd00*/  @!P3 STG.E.U8 desc[UR16][R26.64+0xd0], R13 ;  /* 0x0000d00d1a00b986 */ /* 0x000fe2000c101110 */
[----:B0-----:R-:W-:-:S03]  /*dd10*/  F2FP.SATFINITE.E5M2.F32.PACK_AB_MERGE_C R9, RZ, R3, RZ ;  /* 0x00000003ff09723e */ /* 0x001fc600048060ff */
[----:B------:R0:W-:Y:S04]  /*dd20*/  @!P5 STG.E.U8 desc[UR16][R24.64+0xd8], R5 ;  /* 0x0000d8051800d986 */ /* 0x0001e8000c101110 */
[----:B------:R1:W-:Y:S01]  /*dd30*/  @!P6 STG.E.U8 desc[UR16][R24.64+0xd9], R9 ;  /* 0x0000d9091800e986 */ /* 0x0003e2000c101110 */
[----:B------:R-:W-:-:S03]  /*dd40*/  FMUL R0, R220, UR20 ;  /* 0x00000014dc007c20 */ /* 0x000fc60008400000 */
[----:B------:R-:W3:Y:S02]  /*dd50*/  LDL.LU R220, [R1+0x58] ;  /* 0x0000580001dc7983 */ /* 0x000ee40000300800 */
[----:B0-----:R-:W-:Y:S01]  /*dd60*/  F2FP.SATFINITE.E5M2.F32.PACK_AB_MERGE_C R5, RZ, R0, RZ ;  /* 0x00000000ff05723e */ /* 0x001fe200048060ff */
[----:B------:R-:W-:Y:S02]  /*dd70*/  FMUL R2, R221, UR20 ;  /* 0x00000014dd027c20 */ /* 0x000fe40008400000 */
[----:B------:R-:W3:Y:S03]  /*dd80*/  LDL.LU R221, [R1+0x5c] ;  /* 0x00005c0001dd7983 */ /* 0x000ee60000300800 */
[----:B------:R-:W-:Y:S01]  /*dd90*/  F2FP.SATFINITE.E5M2.F32.PACK_AB_MERGE_C R7, RZ, R2, RZ ;  /* 0x00000002ff07723e */ /* 0x000fe200048060ff */
[----:B------:R0:W-:Y:S01]  /*dda0*/  @!P4 STG.E.U8 desc[UR16][R26.64+0xd9], R5 ;  /* 0x0000d9051a00c986 */ /* 0x0001e2000c101110 */
[----:B------:R-:W-:-:S03]  /*ddb0*/  FMUL R3, R223, UR20 ;  /* 0x00000014df037c20 */ /* 0x000fc60008400000 */
[----:B------:R-:W3:Y:S02]  /*ddc0*/  LDL.LU R223, [R1+0x60] ;  /* 0x0000600001df7983 */ /* 0x000ee40000300800 */
[----:B-1----:R-:W-:Y:S01]  /*ddd0*/  F2FP.SATFINITE.E5M2.F32.PACK_AB_MERGE_C R9, RZ, R3, RZ ;  /* 0x00000003ff09723e */ /* 0x002fe200048060ff */
[----:B----4-:R-:W-:Y:S02]  /*dde0*/  FMUL R4, R222, UR20 ;  /* 0x00000014de047c20 */ /* 0x010fe40008400000 */
[----:B------:R-:W4:Y:S01]  /*ddf0*/  LDL.LU R222, [R1+0x64] ;  /* 0x0000640001de7983 */ /* 0x000f220000300800 */
[----:B--2---:R-:W-:-:S03]  /*de00*/  FMUL R0, R224, UR20 ;  /* 0x00000014e0007c20 */ /* 0x004fc60008400000 */
[----:B------:R-:W2:Y:S01]  /*de10*/  LDL.LU R224, [R1+0x68] ;  /* 0x0000680001e07983 */ /* 0x000ea20000300800 */
[----:B---3--:R-:W-:Y:S01]  /*de20*/  FMUL R2, R225, UR20 ;  /* 0x00000014e1027c20 */ /* 0x008fe20008400000 */
[----:B0-----:R-:W-:Y:S02]  /*de30*/  F2FP.SATFINITE.E5M2.F32.PACK_AB_MERGE_C R5, RZ, R0, RZ ;  /* 0x00000000ff05723e */ /* 0x001fe400048060ff */
[----:B------:R-:W3:Y:S01]  /*de40*/  LDL.LU R225, [R1+0x6c] ;  /* 0x00006c0001e17983 */ /* 0x000ee20000300800 */
[----:B------:R-:W-:-:S03]  /*de50*/  FMUL R3, R226, UR20 ;  /* 0x00000014e2037c20 */ /* 0x000fc60008400000 */
[----:B------:R-:W3:Y:S01]  /*de60*/  LDL.LU R226, [R1+0x70] ;  /* 0x0000700001e27983 */ /* 0x000ee20000300800 */
[----:B------:R-:W-:-:S03]  /*de70*/  FMUL R0, R227, UR20 ;  /* 0x00000014e3007c20 */ /* 0x000fc60008400000 */
[----:B------:R-:W3:Y:S01]  /*de80*/  LDL.LU R227, [R1+0x74] ;  /* 0x0000740001e37983 */ /* 0x000ee20000300800 */
[C---:B------:R-:W-:Y:S02]  /*de90*/  ISETP.LT.OR P3, PT, R35.reuse, 0xd9, !P0 ;  /* 0x000000d92300780c */ /* 0x040fe40004761670 */
[C---:B------:R-:W-:Y:S02]  /*dea0*/  ISETP.LT.OR P5, PT, R35.reuse, 0xe1, !P1 ;  /* 0x000000e12300780c */ /* 0x040fe40004fa1670 */
[C---:B------:R-:W-:Y:S02]  /*deb0*/  ISETP.LT.OR P6, PT, R35.reuse, 0xe2, !P1 ;  /* 0x000000e22300780c */ /* 0x040fe40004fc1670 */
[----:B------:R-:W-:-:S07]  /*dec0*/  ISETP.LT.OR P4, PT, R35, 0xe2, !P0 ;  /* 0x000000e22300780c */ /* 0x000fce0004781670 */
[----:B------:R-:W-:Y:S01]  /*ded0*/  @!P3 STG.E.U8 desc[UR16][R26.64+0xd8], R11 ;  /* 0x0000d80b1a00b986 */ /* 0x000fe2000c101110 */
[----:B------:R-:W-:-:S03]  /*dee0*/  ISETP.LT.OR P3, PT, R35, 0xe1, !P0 ;  /* 0x000000e12300780c */ /* 0x000fc60004761670 */
[----:B------:R0:W-:Y:S01]  /*def0*/  @!P5 STG.E.U8 desc[UR16][R24.64+0xe0], R7 ;  /* 0x0000e0071800d986 */ /* 0x0001e2000c101110 */
[----:B------:R-:W-:-:S03]  /*df00*/  ISETP.LT.OR P5, PT, R35, 0xe9, !P1 ;  /* 0x000000e92300780c */ /* 0x000fc60004fa1670 */
[----:B------:R1:W-:Y:S01]  /*df10*/  @!P6 STG.E.U8 desc[UR16][R24.64+0xe1], R9 ;  /* 0x0000e1091800e986 */ /* 0x0003e2000c101110 */
[----:B------:R-:W-:Y:S02]  /*df20*/  ISETP.LT.OR P6, PT, R35, 0xea, !P1 ;  /* 0x000000ea2300780c */ /* 0x000fe40004fc1670 */
[----:B------:R-:W-:Y:S01]  /*df30*/  F2FP.SATFINITE.E5M2.F32.PACK_AB_MERGE_C R13, RZ, R4, RZ ;  /* 0x00000004ff0d723e */ /* 0x000fe200048060ff */
[----:B------:R1:W-:Y:S01]  /*df40*/  @!P4 STG.E.U8 desc[UR16][R26.64+0xe1], R5 ;  /* 0x0000e1051a00c986 */ /* 0x0003e2000c101110 */
[----:B0-----:R-:W-:-:S03]  /*df50*/  F2FP.SATFINITE.E5M2.F32.PACK_AB_MERGE_C R7, RZ, R2, RZ ;  /* 0x00000002ff07723e */ /* 0x001fc600048060ff */
[----:B------:R-:W-:Y:S01]  /*df60*/  @!P3 STG.E.U8 desc[UR16][R26.64+0xe0], R13 ;  /* 0x0000e00d1a00b986 */ /* 0x000fe2000c101110 */
[----:B-1----:R-:W-:-:S03]  /*df70*/  F2FP.SATFINITE.E5M2.F32.PACK_AB_MERGE_C R9, RZ, R3, RZ ;  /* 0x00000003ff09723e */ /* 0x002fc600048060ff */
[----:B------:R0:W-:Y:S01]  /*df80*/  @!P5 STG.E.U8 desc[UR16][R24.64+0xe8], R7 ;  /* 0x0000e8071800d986 */ /* 0x0001e2000c101110 */
[C---:B------:R-:W-:Y:S02]  /*df90*/  ISETP.LT.OR P3, PT, R35.reuse, 0xe9, !P0 ;  /* 0x000000e92300780c */ /* 0x040fe40004761670 */
[C---:B------:R-:W-:Y:S01]  /*dfa0*/  ISETP.LT.OR P4, PT, R35.reuse, 0xea, !P0 ;  /* 0x000000ea2300780c */ /* 0x040fe20004781670 */
[----:B------:R1:W-:Y:S01]  /*dfb0*/  @!P6 STG.E.U8 desc[UR16][R24.64+0xe9], R9 ;  /* 0x0000e9091800e986 */ /* 0x0003e2000c101110 */
[C---:B------:R-:W-:Y:S01]  /*dfc0*/  ISETP.LT.OR P5, PT, R35.reuse, 0xf1, !P1 ;  /* 0x000000f12300780c */ /* 0x040fe20004fa1670 */
[----:B------:R-:W-:Y:S01]  /*dfd0*/  FMUL R2, R218, UR20 ;  /* 0x00000014da027c20 */ /* 0x000fe20008400000 */
[----:B------:R-:W-:Y:S02]  /*dfe0*/  ISETP.LT.OR P6, PT, R35, 0xf2, !P1 ;  /* 0x000000f22300780c */ /* 0x000fe40004fc1670 */
[----:B------:R-:W-:Y:S02]  /*dff0*/  F2FP.SATFINITE.E5M2.F32.PACK_AB_MERGE_C R11, RZ, R0, RZ ;  /* 0x00000000ff0b723e */ /* 0x000fe400048060ff */
[----:B------:R-:W-:-:S03]  /*e000*/  F2FP.SATFINITE.E5M2.F32.PACK_AB_MERGE_C R5, RZ, R2, RZ ;  /* 0x00000002ff05723e */ /* 0x000fc600048060ff */
[----:B------:R-:W-:Y:S01]  /*e010*/  @!P3 STG.E.U8 desc[UR16][R26.64+0xe8], R11 ;  /* 0x0000e80b1a00b986 */ /* 0x000fe2000c101110 */
[----:B------:R-:W-:-:S03]  /*e020*/  ISETP.LT.OR P3, PT, R35, 0xf1, !P0 ;  /* 0x000000f12300780c */ /* 0x000fc60004761670 */
[----:B------:R-:W-:Y:S01]  /*e030*/  @!P4 STG.E.U8 desc[UR16][R26.64+0xe9], R5 ;  /* 0x0000e9051a00c986 */ /* 0x000fe2000c101110 */
[C---:B------:R-:W-:Y:S02]  /*e040*/  ISETP.LT.OR P4, PT, R35.reuse, 0xf9, !P1 ;  /* 0x000000f92300780c */ /* 0x040fe40004f81670 */
[----:B------:R-:W-:Y:S01]  /*e050*/  ISETP.LT.OR P1, PT, R35, 0xfa, !P1 ;  /* 0x000000fa2300780c */ /* 0x000fe20004f21670 */
[----:B------:R-:W-:-:S05]  /*e060*/  FMUL R0, R220, UR20 ;  /* 0x00000014dc007c20 */ /* 0x000fca0008400000 */
[----:B0-----:R-:W-:-:S05]  /*e070*/  F2FP.SATFINITE.E5M2.F32.PACK_AB_MERGE_C R7, RZ, R0, RZ ;  /* 0x00000000ff07723e */ /* 0x001fca00048060ff */
[----:B------:R0:W-:Y:S01]  /*e080*/  @!P5 STG.E.U8 desc[UR16][R24.64+0xf0], R7 ;  /* 0x0000f0071800d986 */ /* 0x0001e2000c101110 */
[----:B------:R-:W-:-:S05]  /*e090*/  FMUL R3, R221, UR20 ;  /* 0x00000014dd037c20 */ /* 0x000fca0008400000 */
[----:B-1----:R-:W-:Y:S02]  /*e0a0*/  F2FP.SATFINITE.E5M2.F32.PACK_AB_MERGE_C R9, RZ, R3, RZ ;  /* 0x00000003ff09723e */ /* 0x002fe400048060ff */
[----:B------:R-:W-:-:S03]  /*e0b0*/  ISETP.LT.OR P5, PT, R35, 0xf2, !P0 ;  /* 0x000000f22300780c */ /* 0x000fc600047a1670 */
[----:B------:R1:W-:Y:S01]  /*e0c0*/  @!P6 STG.E.U8 desc[UR16][R24.64+0xf1], R9 ;  /* 0x0000f1091800e986 */ /* 0x0003e2000c101110 */
[C---:B------:R-:W-:Y:S02]  /*e0d0*/  ISETP.LT.OR P6, PT, R35.reuse, 0xf9, !P0 ;  /* 0x000000f92300780c */ /* 0x040fe400047c1670 */
[----:B------:R-:W-:Y:S01]  /*e0e0*/  ISETP.LT.OR P0, PT, R35, 0xfa, !P0 ;  /* 0x000000fa2300780c */ /* 0x000fe20004701670 */
[----:B------:R-:W-:-:S05]  /*e0f0*/  FMUL R0, R223, UR20 ;  /* 0x00000014df007c20 */ /* 0x000fca0008400000 */
[----:B------:R-:W-:-:S05]  /*e100*/  F2FP.SATFINITE.E5M2.F32.PACK_AB_MERGE_C R13, RZ, R0, RZ ;  /* 0x00000000ff0d723e */ /* 0x000fca00048060ff */
[----:B------:R0:W-:Y:S01]  /*e110*/  @!P3 STG.E.U8 desc[UR16][R26.64+0xf0], R13 ;  /* 0x0000f00d1a00b986 */ /* 0x0001e2000c101110 */
[----:B----4-:R-:W-:Y:S01]  /*e120*/  FMUL R0, R222, UR20 ;  /* 0x00000014de007c20 */ /* 0x010fe20008400000 */
[----:B--2---:R-:W-:Y:S01]  /*e130*/  FMUL R2, R224, UR20 ;  /* 0x00000014e0027c20 */ /* 0x004fe20008400000 */
[----:B---3--:R-:W-:-:S03]  /*e140*/  FMUL R3, R225, UR20 ;  /* 0x00000014e1037c20 */ /* 0x008fc60008400000 */
[----:B0-----:R-:W-:Y:S01]  /*e150*/  F2FP.SATFINITE.E5M2.F32.PACK_AB_MERGE_C R7, RZ, R0, RZ ;  /* 0x00000000ff07723e */ /* 0x001fe200048060ff */
[----:B------:R-:W-:Y:S01]  /*e160*/  FMUL R4, R226, UR20 ;  /* 0x00000014e2047c20 */ /* 0x000fe20008400000 */
[----:B------:R-:W-:Y:S01]  /*e170*/  FMUL R5, R227, UR20 ;  /* 0x00000014e3057c20 */ /* 0x000fe20008400000 */
[----:B-1----:R-:W-:Y:S02]  /*e180*/  F2FP.SATFINITE.E5M2.F32.PACK_AB_MERGE_C R9, RZ, R2, RZ ;  /* 0x00000002ff09723e */ /* 0x002fe400048060ff */
[----:B------:R-:W-:Y:S02]  /*e190*/  F2FP.SATFINITE.E5M2.F32.PACK_AB_MERGE_C R3, RZ, R3, RZ ;  /* 0x00000003ff03723e */ /* 0x000fe400048060ff */
[----:B------:R-:W-:Y:S02]  /*e1a0*/  F2FP.SATFINITE.E5M2.F32.PACK_AB_MERGE_C R11, RZ, R4, RZ ;  /* 0x00000004ff0b723e */ /* 0x000fe400048060ff */
[----:B------:R-:W-:Y:S01]  /*e1b0*/  F2FP.SATFINITE.E5M2.F32.PACK_AB_MERGE_C R5, RZ, R5, RZ ;  /* 0x00000005ff05723e */ /* 0x000fe200048060ff */
[----:B------:R0:W-:Y:S04]  /*e1c0*/  @!P5 STG.E.U8 desc[UR16][R26.64+0xf1], R7 ;  /* 0x0000f1071a00d986 */ /* 0x0001e8000c101110 */
[----:B------:R0:W-:Y:S04]  /*e1d0*/  @!P4 STG.E.U8 desc[UR16][R24.64+0xf8], R9 ;  /* 0x0000f8091800c986 */ /* 0x0001e8000c101110 */
[----:B------:R0:W-:Y:S04]  /*e1e0*/  @!P1 STG.E.U8 desc[UR16][R24.64+0xf9], R3 ;  /* 0x0000f90318009986 */ /* 0x0001e8000c101110 */
[----:B------:R0:W-:Y:S04]  /*e1f0*/  @!P6 STG.E.U8 desc[UR16][R26.64+0xf8], R11 ;  /* 0x0000f80b1a00e986 */ /* 0x0001e8000c101110 */
[----:B------:R0:W-:Y:S02]  /*e200*/  @!P0 STG.E.U8 desc[UR16][R26.64+0xf9], R5 ;  /* 0x0000f9051a008986 */ /* 0x0001e4000c101110 */
.L_x_290:
[----:B------:R-:W-:Y:S05]  /*e210*/  BSYNC B0 ;  /* 0x0000000000007941 */ /* 0x000fea0003800000 */
.L_x_32:
[----:B0-----:R-:W2:Y:S04]  /*e220*/  LDL.LU R3, [R1+0x78] ;  /* 0x0000780001037983 */ /* 0x001ea80000300800 */
[----:B-----5:R-:W2:Y:S01]  /*e230*/  LDL.LU R2, [R1+0x7c] ;  /* 0x00007c0001027983 */ /* 0x020ea20000300800 */
[----:B------:R-:W-:Y:S01]  /*e240*/  ULDC UR6, c[0x0][0xc] ;  /* 0x0000030000067ab9 */ /* 0x000fe20000000800 */
[----:B------:R-:W-:Y:S01]  /*e250*/  ULDC UR7, c[0x0][0x10] ;  /* 0x0000040000077ab9 */ /* 0x000fe20000000800 */
[----:B------:R-:W2:Y:S01]  /*e260*/  LDC R5, c[0x0][0x14] ;  /* 0x00000500ff057b82 */ /* 0x000ea20000000800 */
[----:B------:R-:W-:Y:S01]  /*e270*/  UIMAD.WIDE.U32 UR6, UR6, UR7, URZ ;  /* 0x00000007060672a5 */ /* 0x000fe2000f8e003f */
[----:B------:R-:W-:Y:S01]  /*e280*/  PRMT R0, RZ, 0x7610, R0 ;  /* 0x00007610ff007816 */ /* 0x000fe20000000000 */
[----:B------:R-:W-:-:S04]  /*e290*/  UMOV UR22, 0xffffffff ;  /* 0xffffffff00167882 */ /* 0x000fc80000000000 */
[----:B--2---:R-:W-:-:S04]  /*e2a0*/  IMAD.WIDE.U32 R2, R5, UR6, R2 ;  /* 0x0000000605027c25 */ /* 0x004fc8000f8e0002 */
[----:B------:R-:W-:Y:S01]  /*e2b0*/  IMAD R5, R5, UR7, RZ ;  /* 0x0000000705057c24 */ /* 0x000fe2000f8e02ff */
[----:B------:R-:W-:Y:S01]  /*e2c0*/  ULDC.64 UR6, c[0x0][0x650] ;  /* 0x0001940000067ab9 */ /* 0x000fe20000000a00 */
[----:B------:R-:W-:Y:S01]  /*e2d0*/  IMAD.MOV.U32 R19, RZ, RZ, R2 ;  /* 0x000000ffff137224 */ /* 0x000fe200078e0002 */
[----:B------:R-:W-:Y:S01]  /*e2e0*/  ISETP.GE.U32.AND P0, PT, R2, UR6, PT ;  /* 0x0000000602007c0c */ /* 0x000fe2000bf06070 */
[----:B------:R-:W-:Y:S02]  /*e2f0*/  IMAD.IADD R22, R3, 0x1, R5 ;  /* 0x0000000103167824 */ /* 0x000fe400078e0205 */
[----:B------:R-:W-:-:S03]  /*e300*/  IMAD.MOV.U32 R2, RZ, RZ, -0x1 ;  /* 0xffffffffff027424 */ /* 0x000fc600078e00ff */
[----:B------:R0:W-:Y:S01]  /*e310*/  STL [R1+0x78], R22 ;  /* 0x0000781601007387 */ /* 0x0001e20000100800 */
[----:B------:R-:W-:-:S03]  /*e320*/  ISETP.GE.U32.AND.EX P0, PT, R22, UR7, PT, P0 ;  /* 0x0000000716007c0c */ /* 0x000fc6000bf06100 */
[----:B------:R0:W-:Y:S04]  /*e330*/  STL [R1+0x7c], R19 ;  /* 0x00007c1301007387 */ /* 0x0001e80000100800 */
[----:B------:R0:W-:Y:S06]  /*e340*/  STL [R1+0x80], R2 ;  /* 0x0000800201007387 */ /* 0x0001ec0000100800 */
[----:B------:R-:W-:Y:S05]  /*e350*/  @P0 BRA `(.L_x_291) ;  /* 0x00000004006c0947 */ /* 0x000fea0003800000 */
[----:B------:R-:W2:Y:S01]  /*e360*/  S2R R14, SR_CTAID.X ;  /* 0x00000000000e7919 */ /* 0x000ea20000002500 */
[----:B------:R-:W5:Y:S01]  /*e370*/  LDC.64 R8, c[0x0][0x628] ;  /* 0x00018a00ff087b82 */ /* 0x000f620000000a00 */
[----:B------:R-:W-:Y:S01]  /*e380*/  ULDC UR6, c[0x0][0x150] ;  /* 0x0000540000067ab9 */ /* 0x000fe20000000800 */
[----:B------:R-:W-:Y:S01]  /*e390*/  IMAD.MOV.U32 R6, RZ, RZ, R19 ;  /* 0x000000ffff067224 */ /* 0x000fe200078e0013 */
[----:B------:R-:W0:Y:S01]  /*e3a0*/  S2R R16, SR_CTAID.Y ;  /* 0x0000000000107919 */ /* 0x000e220000002600 */
[----:B------:R-:W-:-:S04]  /*e3b0*/  IMAD.MOV.U32 R7, RZ, RZ, R22 ;  /* 0x000000ffff077224 */ /* 0x000fc800078e0016 */
[----:B------:R-:W0:Y:S08]  /*e3c0*/  LDC R17, c[0x0][0x144] ;  /* 0x00005100ff117b82 */ /* 0x000e300000000800 */
[----:B------:R-:W0:Y:S08]  /*e3d0*/  LDC R10, c[0x0][0x630] ;  /* 0x00018c00ff0a7b82 */ /* 0x000e300000000800 */
[----:B------:R-:W0:Y:S01]  /*e3e0*/  LDC.64 R12, c[0x0][0x620] ;  /* 0x00018800ff0c7b82 */ /* 0x000e220000000a00 */
[----:B-----5:R-:W-:-:S04]  /*e3f0*/  ISETP.NE.U32.AND P0, PT, R8, RZ, PT ;  /* 0x000000ff0800720c */ /* 0x020fc80003f05070 */
[----:B------:R-:W-:Y:S02]  /*e400*/  ISETP.NE.AND.EX P0, PT, R9, RZ, PT, P0 ;  /* 0x000000ff0900720c */ /* 0x000fe40003f05300 */
[----:B--2---:R-:W-:-:S05]  /*e410*/  I2FP.F32.U32 R0, R14 ;  /* 0x0000000e00007245 */ /* 0x004fca0000201000 */
[----:B------:R-:W-:-:S04]  /*e420*/  FMUL R0, R0, UR6 ;  /* 0x0000000600007c20 */ /* 0x000fc80008400000 */
[----:B------:R2:W0:Y:S02]  /*e430*/  F2I.U32.TRUNC.NTZ R15, R0 ;  /* 0x00000000000f7305 */ /* 0x000424000020f000 */
[----:B------:R-:W-:Y:S05]  /*e440*/  @!P0 BRA `(.L_x_292) ;  /* 0x0000000000288947 */ /* 0x000fea0003800000 */
[----:B--2---:R-:W2:Y:S02]  /*e450*/  LDC R0, c[0x0][0x634] ;  /* 0x00018d00ff007b82 */ /* 0x004ea40000000800 */
[----:B--2---:R-:W-:-:S05]  /*e460*/  IADD3 R7, P0, R19, R0, RZ ;  /* 0x0000000013077210 */ /* 0x004fca0007f1e0ff */
[----:B------:R-:W-:-:S04]  /*e470*/  IMAD.X R11, RZ, RZ, R22, P0 ;  /* 0x000000ffff0b7224 */ /* 0x000fc800000e0616 */
[----:B0-----:R-:W-:-:S04]  /*e480*/  IMAD.WIDE.U32 R2, R11, R8, RZ ;  /* 0x000000080b027225 */ /* 0x001fc800078e00ff */
[----:B------:R-:W-:-:S04]  /*e490*/  IMAD.WIDE.U32 R4, P0, R7, R9, R2 ;  /* 0x0000000907047225 */ /* 0x000fc80007800002 */
[----:B------:R-:W-:-:S04]  /*e4a0*/  IMAD.WIDE.U32 R2, R7, R8, RZ ;  /* 0x0000000807027225 */ /* 0x000fc800078e00ff */
[----:B------:R-:W-:Y:S01]  /*e4b0*/  IMAD.X R7, RZ, RZ, RZ, P0 ;  /* 0x000000ffff077224 */ /* 0x000fe200000e06ff */
[----:B------:R-:W-:Y:S01]  /*e4c0*/  IADD3 RZ, P0, R3, R4, RZ ;  /* 0x0000000403ff7210 */ /* 0x000fe20007f1e0ff */
[----:B------:R-:W-:-:S04]  /*e4d0*/  IMAD.MOV.U32 R6, RZ, RZ, R5 ;  /* 0x000000ffff067224 */ /* 0x000fc800078e0005 */
[----:B------:R-:W-:-:S08]  /*e4e0*/  IMAD.WIDE.U32.X R6, R11, R9, R6, P0 ;  /* 0x000000090b067225 */ /* 0x000fd000000e0406 */
.L_x_292:
[-CC-:B0-----:R-:W-:Y:S01]  /*e4f0*/  SHF.R.U64 R24, R6, R10.reuse, R7.reuse ;  /* 0x0000000a06187219 */ /* 0x181fe20000001207 */
[----:B------:R-:W0:Y:S01]  /*e500*/  LDC.64 R20, c[0x0][0x640] ;  /* 0x00019000ff147b82 */ /* 0x000e220000000a00 */
[----:B--2---:R-:W-:Y:S01]  /*e510*/  SHF.R.U32.HI R0, RZ, R10, R7 ;  /* 0x0000000aff007219 */ /* 0x004fe20000011607 */
[----:B------:R-:W-:Y:S01]  /*e520*/  IMAD.MOV.U32 R2, RZ, RZ, R19 ;  /* 0x000000ffff027224 */ /* 0x000fe200078e0013 */
[----:B------:R-:W-:Y:S01]  /*e530*/  IADD3 R5, P0, RZ, -R24, RZ ;  /* 0x80000018ff057210 */ /* 0x000fe20007f1e0ff */
[----:B------:R-:W-:Y:S01]  /*e540*/  IMAD.MOV R15, RZ, RZ, -R15 ;  /* 0x000000ffff0f7224 */ /* 0x000fe200078e0a0f */
[----:B------:R-:W-:Y:S01]  /*e550*/  ULDC UR6, c[0x0][0x154] ;  /* 0x0000550000067ab9 */ /* 0x000fe20000000800 */
[----:B------:R-:W-:Y:S02]  /*e560*/  IMAD.MOV.U32 R7, RZ, RZ, 0x1 ;  /* 0x00000001ff077424 */ /* 0x000fe400078e00ff */
[----:B------:R-:W2:Y:S01]  /*e570*/  LDC R4, c[0x0][0x618] ;  /* 0x00018600ff047b82 */ /* 0x000ea20000000800 */
[----:B------:R-:W-:-:S02]  /*e580*/  IMAD.X R3, RZ, RZ, ~R0, P0 ;  /* 0x000000ffff037224 */ /* 0x000fc400000e0e00 */
[----:B------:R-:W-:Y:S02]  /*e590*/  IMAD R15, R17, R15, R14 ;  /* 0x0000000f110f7224 */ /* 0x000fe400078e020e */
[-C--:B------:R-:W-:Y:S02]  /*e5a0*/  IMAD R0, R3, R12.reuse, RZ ;  /* 0x0000000c03007224 */ /* 0x080fe400078e02ff */
[----:B------:R-:W-:Y:S01]  /*e5b0*/  IMAD.MOV.U32 R3, RZ, RZ, R22 ;  /* 0x000000ffff037224 */ /* 0x000fe200078e0016 */
[----:B------:R-:W5:Y:S01]  /*e5c0*/  LDC R6, c[0x0][0x608] ;  /* 0x00018200ff067b82 */ /* 0x000f620000000800 */
[----:B------:R-:W-:-:S04]  /*e5d0*/  IMAD.WIDE.U32 R2, R5, R12, R2 ;  /* 0x0000000c05027225 */ /* 0x000fc800078e0002 */
[----:B------:R-:W-:-:S03]  /*e5e0*/  IMAD R5, R5, R13, R0 ;  /* 0x0000000d05057224 */ /* 0x000fc600078e0200 */
[----:B------:R-:W1:Y:S01]  /*e5f0*/  LDC R18, c[0x0][0x658] ;  /* 0x00019600ff127b82 */ /* 0x000e620000000800 */
[----:B------:R-:W-:Y:S01]  /*e600*/  I2FP.F32.U32 R0, R16 ;  /* 0x0000001000007245 */ /* 0x000fe20000201000 */
[----:B------:R-:W-:Y:S01]  /*e610*/  IMAD.IADD R3, R3, 0x1, R5 ;  /* 0x0000000103037824 */ /* 0x000fe200078e0205 */
[----:B0-----:R-:W-:Y:S01]  /*e620*/  ISETP.NE.U32.AND P0, PT, R20, RZ, PT ;  /* 0x000000ff1400720c */ /* 0x001fe20003f05070 */
[----:B------:R-:W-:Y:S02]  /*e630*/  IMAD.MOV.U32 R5, RZ, RZ, -0x1 ;  /* 0xffffffffff057424 */ /* 0x000fe400078e00ff */
[----:B------:R-:W-:Y:S02]  /*e640*/  FMUL R0, R0, UR6 ;  /* 0x0000000600007c20 */ /* 0x000fe40008400000 */
[----:B------:R-:W0:Y:S01]  /*e650*/  LDC R13, c[0x0][0x148] ;  /* 0x00005200ff0d7b82 */ /* 0x000e220000000800 */
[----:B--2---:R-:W-:Y:S01]  /*e660*/  SHF.R.U64 R10, R2, R4, R3 ;  /* 0x00000004020a7219 */ /* 0x004fe20000001203 */
[----:B------:R2:W0:Y:S01]  /*e670*/  F2I.U32.TRUNC.NTZ R12, R0 ;  /* 0x00000000000c7305 */ /* 0x000422000020f000 */
[----:B------:R-:W-:-:S02]  /*e680*/  ISETP.NE.AND.EX P0, PT, R21, RZ, PT, P0 ;  /* 0x000000ff1500720c */ /* 0x000fc40003f05300 */
[----:B------:R-:W-:-:S03]  /*e690*/  SHF.R.U32.HI R3, RZ, R4, R3 ;  /* 0x00000004ff037219 */ /* 0x000fc60000011603 */
[----:B------:R-:W0:Y:S01]  /*e6a0*/  LDC R14, c[0x0][0x600] ;  /* 0x00018000ff0e7b82 */ /* 0x000e220000000800 */
[-CC-:B-----5:R-:W-:Y:S02]  /*e6b0*/  SHF.R.U64 R8, R10, R6.reuse, R3.reuse ;  /* 0x000000060a087219 */ /* 0x1a0fe40000001203 */
[----:B------:R-:W-:-:S05]  /*e6c0*/  SHF.R.U32.HI R3, RZ, R6, R3 ;  /* 0x00000006ff037219 */ /* 0x000fca0000011603 */
[----:B------:R-:W0:Y:S01]  /*e6d0*/  LDC R19, c[0x0][0x648] ;  /* 0x00019200ff137b82 */ /* 0x000e220000000800 */
[-CC-:B-1----:R-:W-:Y:S02]  /*e6e0*/  SHF.R.U64 R11, R8, R18.reuse, R3.reuse ;  /* 0x00000012080b7219 */ /* 0x182fe40000001203 */
[-C--:B------:R-:W-:Y:S02]  /*e6f0*/  SHF.L.U32 R5, R5, R18.reuse, RZ ;  /* 0x0000001205057219 */ /* 0x080fe400000006ff */
[-C--:B------:R-:W-:Y:S01]  /*e700*/  SHF.R.U32.HI R3, RZ, R18.reuse, R3 ;  /* 0x00000012ff037219 */ /* 0x080fe20000011603 */
[----:B------:R-:W-:Y:S01]  /*e710*/  IMAD.MOV.U32 R2, RZ, RZ, R11 ;  /* 0x000000ffff027224 */ /* 0x000fe200078e000b */
[----:B------:R-:W-:Y:S01]  /*e720*/  SHF.L.U32 R34, R7, R18, RZ ;  /* 0x0000001207227219 */ /* 0x000fe200000006ff */
[----:B------:R-:W1:Y:S01]  /*e730*/  LDC R22, c[0x0][0x638] ;  /* 0x00018e00ff167b82 */ /* 0x000e620000000800 */
[----:B------:R-:W-:-:S07]  /*e740*/  LOP3.LUT R17, RZ, R5, RZ, 0x33, !PT ;  /* 0x00000005ff117212 */ /* 0x000fce00078e33ff */
[----:B------:R-:W0:Y:S01]  /*e750*/  LDC R23, c[0x0][0x610] ;  /* 0x00018400ff177b82 */ /* 0x000e220000000800 */
[----:B--2---:R-:W-:Y:S05]  /*e760*/  @!P0 BRA `(.L_x_293) ;  /* 0x0000000000288947 */ /* 0x004fea0003800000 */
[----:B------:R-:W2:Y:S02]  /*e770*/  LDC R0, c[0x0][0x64c] ;  /* 0x00019300ff007b82 */ /* 0x000ea40000000800 */
[----:B--2---:R-:W-:-:S05]  /*e780*/  IADD3 R7, P0, R11, R0, RZ ;  /* 0x000000000b077210 */ /* 0x004fca0007f1e0ff */
        /* <DEDUP_REMOVED lines=8> */
.L_x_293:
[----:B0-----:R-:W-:Y:S01]  /*e810*/  SHF.R.U64 R0, R2, R19, R3 ;  /* 0x0000001302007219 */ /* 0x001fe20000001203 */
[----:B------:R-:W-:Y:S01]  /*e820*/  VIADD R3, R14, 0xffffffff ;  /* 0xffffffff0e037836 */ /* 0x000fe20000000000 */
[----:B------:R-:W-:Y:S01]  /*e830*/  LOP3.LUT R5, R8, R17, RZ, 0xc0, !PT ;  /* 0x0000001108057212 */ /* 0x000fe200078ec0ff */
[----:B------:R-:W-:Y:S01]  /*e840*/  IMAD.MOV R12, RZ, RZ, -R12 ;  /* 0x000000ffff0c7224 */ /* 0x000fe200078e0a0c */
[----:B------:R-:W-:Y:S01]  /*e850*/  R2UR UR22, R24 ;  /* 0x00000000181672ca */ /* 0x000fe200000e0000 */
[----:B------:R-:W-:Y:S01]  /*e860*/  IMAD.MOV R2, RZ, RZ, -R0 ;  /* 0x000000ffff027224 */ /* 0x000fe200078e0a00 */
[----:B------:R-:W-:Y:S01]  /*e870*/  LOP3.LUT R3, R10, R3, RZ, 0xc0, !PT ;  /* 0x000000030a037212 */ /* 0x000fe200078ec0ff */
[----:B------:R-:W-:Y:S02]  /*e880*/  IMAD R34, R34, R0, R5 ;  /* 0x0000000022227224 */ /* 0x000fe400078e0205 */
[----:B------:R-:W-:Y:S02]  /*e890*/  @P2 IMAD R15, R13, R12, R16 ;  /* 0x0000000c0d0f2224 */ /* 0x000fe400078e0210 */
[----:B-1----:R-:W-:-:S02]  /*e8a0*/  IMAD R0, R2, R22, R11 ;  /* 0x0000001602007224 */ /* 0x002fc400078e020b */
[----:B------:R-:W-:Y:S02]  /*e8b0*/  IMAD R34, R34, R23, R15 ;  /* 0x0000001722227224 */ /* 0x000fe400078e020f */
[----:B------:R-:W-:Y:S02]  /*e8c0*/  IMAD R3, R0, R14, R3 ;  /* 0x0000000e00037224 */ /* 0x000fe400078e0203 */
[----:B------:R-:W-:-:S03]  /*e8d0*/  IMAD.MOV.U32 R0, RZ, RZ, 0x1 ;  /* 0x00000001ff007424 */ /* 0x000fc600078e00ff */
[----:B------:R-:W-:Y:S02]  /*e8e0*/  SEL R2, R3, R34, !P2 ;  /* 0x0000002203027207 */ /* 0x000fe40005000000 */
[----:B------:R-:W-:-:S03]  /*e8f0*/  SEL R34, R34, R3, !P2 ;  /* 0x0000000322227207 */ /* 0x000fc60005000000 */
[----:B------:R2:W-:Y:S04]  /*e900*/  STL [R1+0x80], R2 ;  /* 0x0000800201007387 */ /* 0x0005e80000100800 */
.L_x_291:
[----:B------:R0:W-:Y:S01]  /*e910*/  STL [R1+0x84], R34 ;  /* 0x0000842201007387 */ /* 0x0001e20000100800 */
[----:B------:R-:W-:-:S13]  /*e920*/  LOP3.LUT P0, RZ, R0, 0xff, RZ, 0xc0, !PT ;  /* 0x000000ff00ff7812 */ /* 0x000fda000780c0ff */
[----:B0-----:R-:W-:Y:S05]  /*e930*/  @P0 BRA `(.L_x_294) ;  /* 0xffffff2400ec0947 */ /* 0x001fea000383ffff */
[----:B------:R-:W-:Y:S05]  /*e940*/  EXIT ;  /* 0x000000000000794d */ /* 0x000fea0003800000 */
.L_x_4:
[----:B------:R-:W2:Y:S01]  /*e950*/  LDL R16, [R1+0x7c] ;  /* 0x00007c0001107983 */ /* 0x000ea20000100800 */
[----:B------:R-:W-:-:S03]  /*e960*/  ULDC.64 UR4, c[0x0][0x650] ;  /* 0x0001940000047ab9 */ /* 0x000fc60000000a00 */
[----:B------:R-:W3:Y:S01]  /*e970*/  LDL R17, [R1+0x78] ;  /* 0x0000780001117983 */ /* 0x000ee20000100800 */
[----:B------:R-:W-:Y:S01]  /*e980*/  PRMT R4, RZ, 0x7610, R4 ;  /* 0x00007610ff047816 */ /* 0x000fe20000000004 */
[----:B------:R-:W-:Y:S02]  /*e990*/  IMAD.MOV.U32 R5, RZ, RZ, -0x1 ;  /* 0xffffffffff057424 */ /* 0x000fe400078e00ff */
[----:B------:R-:W-:Y:S02]  /*e9a0*/  IMAD.MOV.U32 R6, RZ, RZ, -0x1 ;  /* 0xffffffffff067424 */ /* 0x000fe400078e00ff */
[----:B------:R-:W-:Y:S01]  /*e9b0*/  IMAD.MOV.U32 R11, RZ, RZ, -0x1 ;  /* 0xffffffffff0b7424 */ /* 0x000fe200078e00ff */
[----:B--2---:R-:W-:-:S04]  /*e9c0*/  ISETP.GE.U32.AND P0, PT, R16, UR4, PT ;  /* 0x0000000410007c0c */ /* 0x004fc8000bf06070 */
[----:B---3--:R-:W-:-:S13]  /*e9d0*/  ISETP.GE.U32.AND.EX P0, PT, R17, UR5, PT, P0 ;  /* 0x0000000511007c0c */ /* 0x008fda000bf06100 */
[----:B------:R-:W-:Y:S05]  /*e9e0*/  @P0 BRA `(.L_x_295) ;  /* 0x00000004005c0947 */ /* 0x000fea0003800000 */
        /* <DEDUP_REMOVED lines=18> */
.L_x_296:
[-CC-:B------:R-:W-:Y:S01]  /*eb10*/  SHF.R.U64 R11, R8, R12.reuse, R9.reuse ;  /* 0x0000000c080b7219 */ /* 0x180fe20000001209 */
[----:B------:R-:W0:Y:S01]  /*eb20*/  LDC.64 R20, c[0x0][0x640] ;  /* 0x00019000ff147b82 */ /* 0x000e220000000a00 */
[----:B------:R-:W-:Y:S01]  /*eb30*/  SHF.R.U32.HI R3, RZ, R12, R9 ;  /* 0x0000000cff037219 */ /* 0x000fe20000011609 */
[----:B------:R-:W-:Y:S01]  /*eb40*/  ULDC UR4, c[0x0][0x150] ;  /* 0x0000540000047ab9 */ /* 0x000fe20000000800 */
[----:B------:R-:W-:Y:S01]  /*eb50*/  IADD3 R7, P0, RZ, -R11, RZ ;  /* 0x8000000bff077210 */ /* 0x000fe20007f1e0ff */
[----:B------:R-:W-:Y:S01]  /*eb60*/  IMAD.MOV.U32 R4, RZ, RZ, R16 ;  /* 0x000000ffff047224 */ /* 0x000fe200078e0010 */
[----:B------:R-:W-:Y:S01]  /*eb70*/  I2FP.F32.U32 R6, R2 ;  /* 0x0000000200067245 */ /* 0x000fe20000201000 */
[----:B------:R-:W-:Y:S02]  /*eb80*/  IMAD.MOV.U32 R5, RZ, RZ, R17 ;  /* 0x000000ffff057224 */ /* 0x000fe400078e0011 */
[----:B------:R-:W1:Y:S01]  /*eb90*/  LDC R10, c[0x0][0x618] ;  /* 0x00018600ff0a7b82 */ /* 0x000e620000000800 */
[----:B------:R-:W-:-:S02]  /*eba0*/  IMAD.X R3, RZ, RZ, ~R3, P0 ;  /* 0x000000ffff037224 */ /* 0x000fc400000e0e03 */
[----:B------:R-:W-:Y:S01]  /*ebb0*/  FMUL R9, R6, UR4 ;  /* 0x0000000406097c20 */ /* 0x000fe20008400000 */
[----:B------:R-:W-:Y:S01]  /*ebc0*/  IMAD.WIDE.U32 R4, R7, R14, R4 ;  /* 0x0000000e07047225 */ /* 0x000fe200078e0004 */
[----:B------:R-:W-:-:S03]  /*ebd0*/  ULDC UR4, c[0x0][0x154] ;  /* 0x0000550000047ab9 */ /* 0x000fc60000000800 */
[----:B------:R-:W-:Y:S01]  /*ebe0*/  IMAD R6, R3, R14, RZ ;  /* 0x0000000e03067224 */ /* 0x000fe200078e02ff */
[----:B------:R-:W2:Y:S01]  /*ebf0*/  LDC R13, c[0x0][0x144] ;  /* 0x00005100ff0d7b82 */ /* 0x000ea20000000800 */
[----:B------:R-:W3:Y:S02]  /*ec00*/  F2I.U32.TRUNC.NTZ R9, R9 ;  /* 0x0000000900097305 */ /* 0x000ee4000020f000 */
[----:B------:R-:W-:Y:S02]  /*ec10*/  IMAD R3, R7, R15, R6 ;  /* 0x0000000f07037224 */ /* 0x000fe400078e0206 */
[----:B------:R-:W-:Y:S02]  /*ec20*/  IMAD.MOV.U32 R6, RZ, RZ, -0x1 ;  /* 0xffffffffff067424 */ /* 0x000fe400078e00ff */
[----:B------:R-:W-:Y:S01]  /*ec30*/  IMAD.IADD R3, R5, 0x1, R3 ;  /* 0x0000000105037824 */ /* 0x000fe200078e0203 */
[----:B------:R-:W4:Y:S01]  /*ec40*/  LDC R12, c[0x0][0x608] ;  /* 0x00018200ff0c7b82 */ /* 0x000f220000000800 */
[----:B------:R-:W-:-:S02]  /*ec50*/  I2FP.F32.U32 R5, R0 ;  /* 0x0000000000057245 */ /* 0x000fc40000201000 */
[----:B0-----:R-:W-:-:S03]  /*ec60*/  ISETP.NE.U32.AND P0, PT, R20, RZ, PT ;  /* 0x000000ff1400720c */ /* 0x001fc60003f05070 */
[----:B------:R-:W-:Y:S01]  /*ec70*/  FMUL R5, R5, UR4 ;  /* 0x0000000405057c20 */ /* 0x000fe20008400000 */
[----:B------:R-:W-:Y:S01]  /*ec80*/  ISETP.NE.AND.EX P0, PT, R21, RZ, PT, P0 ;  /* 0x000000ff1500720c */ /* 0x000fe20003f05300 */
[----:B------:R-:W0:Y:S01]  /*ec90*/  LDC R7, c[0x0][0x658] ;  /* 0x00019600ff077b82 */ /* 0x000e220000000800 */
[-C--:B-1----:R-:W-:Y:S01]  /*eca0*/  SHF.R.U64 R8, R4, R10.reuse, R3 ;  /* 0x0000000a04087219 */ /* 0x082fe20000001203 */
[----:B---3--:R-:W-:Y:S01]  /*ecb0*/  IMAD.MOV R4, RZ, RZ, -R9 ;  /* 0x000000ffff047224 */ /* 0x008fe200078e0a09 */
[----:B------:R-:W-:Y:S02]  /*ecc0*/  SHF.R.U32.HI R3, RZ, R10, R3 ;  /* 0x0000000aff037219 */ /* 0x000fe40000011603 */
[----:B------:R1:W3:Y:S03]  /*ecd0*/  F2I.U32.TRUNC.NTZ R10, R5 ;  /* 0x00000005000a7305 */ /* 0x0002e6000020f000 */
[----:B------:R-:W1:Y:S01]  /*ece0*/  LDC R17, c[0x0][0x148] ;  /* 0x00005200ff117b82 */ /* 0x000e620000000800 */
[----:B--2---:R-:W-:-:S02]  /*ecf0*/  IMAD R19, R13, R4, R2 ;  /* 0x000000040d137224 */ /* 0x004fc400078e0202 */
[----:B------:R-:W-:-:S05]  /*ed00*/  IMAD.MOV.U32 R4, RZ, RZ, 0x1 ;  /* 0x00000001ff047424 */ /* 0x000fca00078e00ff */
[----:B------:R-:W2:Y:S01]  /*ed10*/  LDC R14, c[0x0][0x600] ;  /* 0x00018000ff0e7b82 */ /* 0x000ea20000000800 */
[-CC-:B----4-:R-:W-:Y:S02]  /*ed20*/  SHF.R.U64 R13, R8, R12.reuse, R3.reuse ;  /* 0x0000000c080d7219 */ /* 0x190fe40000001203 */
[----:B------:R-:W-:-:S05]  /*ed30*/  SHF.R.U32.HI R2, RZ, R12, R3 ;  /* 0x0000000cff027219 */ /* 0x000fca0000011603 */
[----:B------:R-:W4:Y:S01]  /*ed40*/  LDC R16, c[0x0][0x648] ;  /* 0x00019200ff107b82 */ /* 0x000f220000000800 */
[-CC-:B0-----:R-:W-:Y:S02]  /*ed50*/  SHF.R.U64 R15, R13, R7.reuse, R2.reuse ;  /* 0x000000070d0f7219 */ /* 0x181fe40000001202 */
[-C--:B------:R-:W-:Y:S02]  /*ed60*/  SHF.L.U32 R6, R6, R7.reuse, RZ ;  /* 0x0000000706067219 */ /* 0x080fe400000006ff */
[-C--:B------:R-:W-:Y:S01]  /*ed70*/  SHF.R.U32.HI R3, RZ, R7.reuse, R2 ;  /* 0x00000007ff037219 */ /* 0x080fe20000011602 */
[----:B------:R-:W-:Y:S01]  /*ed80*/  IMAD.MOV.U32 R2, RZ, RZ, R15 ;  /* 0x000000ffff027224 */ /* 0x000fe200078e000f */
[----:B------:R-:W-:Y:S01]  /*ed90*/  SHF.L.U32 R12, R4, R7, RZ ;  /* 0x00000007040c7219 */ /* 0x000fe200000006ff */
[----:B------:R-:W0:Y:S01]  /*eda0*/  LDC R18, c[0x0][0x638] ;  /* 0x00018e00ff127b82 */ /* 0x000e220000000800 */
[----:B------:R-:W-:-:S07]  /*edb0*/  LOP3.LUT R22, RZ, R6, RZ, 0x33, !PT ;  /* 0x00000006ff167212 */ /* 0x000fce00078e33ff */
        /* <DEDUP_REMOVED lines=12> */
.L_x_297:
[----:B----4-:R-:W-:Y:S01]  /*ee80*/  SHF.R.U64 R3, R2, R16, R3 ;  /* 0x0000001002037219 */ /* 0x010fe20000001203 */
[----:B--2---:R-:W-:Y:S01]  /*ee90*/  VIADD R5, R14, 0xffffffff ;  /* 0xffffffff0e057836 */ /* 0x004fe20000000000 */
[----:B------:R-:W-:Y:S01]  /*eea0*/  LOP3.LUT R2, R13, R22, RZ, 0xc0, !PT ;  /* 0x000000160d027212 */ /* 0x000fe200078ec0ff */
[----:B------:R-:W-:Y:S02]  /*eeb0*/  IMAD.MOV R10, RZ, RZ, -R10 ;  /* 0x000000ffff0a7224 */ /* 0x000fe400078e0a0a */
[----:B------:R-:W-:Y:S02]  /*eec0*/  IMAD.MOV R4, RZ, RZ, -R3 ;  /* 0x000000ffff047224 */ /* 0x000fe400078e0a03 */
[----:B------:R-:W-:Y:S01]  /*eed0*/  IMAD R2, R12, R3, R2 ;  /* 0x000000030c027224 */ /* 0x000fe200078e0202 */
[----:B------:R-:W-:Y:S01]  /*eee0*/  LOP3.LUT R3, R8, R5, RZ, 0xc0, !PT ;  /* 0x0000000508037212 */ /* 0x000fe200078ec0ff */
[----:B------:R-:W-:Y:S02]  /*eef0*/  @P2 IMAD R19, R17, R10, R0 ;  /* 0x0000000a11132224 */ /* 0x000fe400078e0200 */
[----:B0-----:R-:W-:-:S02]  /*ef00*/  IMAD R0, R4, R18, R15 ;  /* 0x0000001204007224 */ /* 0x001fc400078e020f */
[----:B------:R-:W-:Y:S02]  /*ef10*/  IMAD R5, R2, R23, R19 ;  /* 0x0000001702057224 */ /* 0x000fe400078e0213 */
[----:B------:R-:W-:Y:S02]  /*ef20*/  IMAD R0, R0, R14, R3 ;  /* 0x0000000e00007224 */ /* 0x000fe400078e0203 */
[----:B------:R-:W-:-:S03]  /*ef30*/  IMAD.MOV.U32 R4, RZ, RZ, 0x1 ;  /* 0x00000001ff047424 */ /* 0x000fc600078e00ff */
[----:B------:R-:W-:Y:S02]  /*ef40*/  SEL R6, R0, R5, !P2 ;  /* 0x0000000500067207 */ /* 0x000fe40005000000 */
[----:B------:R-:W-:-:S07]  /*ef50*/  SEL R5, R5, R0, !P2 ;  /* 0x0000000005057207 */ /* 0x000fce0005000000 */
.L_x_295:
[----:B------:R-:W-:-:S08]  /*ef60*/  NOP ;  /* 0x0000000000007918 */ /* 0x000fd00000000000 */
[----:B------:R-:W0:-:S00]  /*ef70*/  USETMAXREG.DEALLOC.CTAPOOL 0x28 ;  /* 0x00000028000079c8 */ /* 0x000e0000080e0500 */
[----:B------:R-:W-:-:S13]  /*ef80*/  ISETP.NE.AND P0, PT, RZ, UR8, PT ;  /* 0x00000008ff007c0c */ /* 0x000fda000bf05270 */
[----:B------:R-:W-:Y:S05]  /*ef90*/  @P0 EXIT ;  /* 0x000000000000094d */ /* 0x000fea0003800000 */
[----:B0-----:R-:W-:Y:S01]  /*efa0*/  LOP3.LUT P0, RZ, R4, 0xff, RZ, 0xc0, !PT ;  /* 0x000000ff04ff7812 */ /* 0x001fe2000780c0ff */
[----:B------:R-:W-:Y:S02]  /*efb0*/  IMAD.MOV.U32 R0, RZ, RZ, 0x1 ;  /* 0x00000001ff007424 */ /* 0x000fe400078e00ff */
[----:B------:R-:W-:-:S10]  /*efc0*/  IMAD.MOV.U32 R8, RZ, RZ, RZ ;  /* 0x000000ffff087224 */ /* 0x000fd400078e00ff */
[----:B------:R-:W-:Y:S05]  /*efd0*/  @!P0 BRA `(.L_x_298) ;  /* 0x0000000c00508947 */ /* 0x000fea0003800000 */
[----:B------:R-:W0:Y:S01]  /*efe0*/  S2R R2, SR_TID.X ;  /* 0x0000000000027919 */ /* 0x000e220000002100 */
[----:B------:R-:W-:Y:S01]  /*eff0*/  ULDC UR4, c[0x0][0x28c] ;  /* 0x0000a30000047ab9 */ /* 0x000fe20000000800 */
[----:B------:R-:W-:Y:S01]  /*f000*/  ULDC UR6, c[0x0][0x658] ;  /* 0x0001960000067ab9 */ /* 0x000fe20000000800 */
[----:B------:R-:W-:Y:S01]  /*f010*/  UIADD3 UR10, UR4, 0x3f, URZ ;  /* 0x0000003f040a7890 */ /* 0x000fe2000fffe03f */
[----:B------:R-:W-:Y:S01]  /*f020*/  BSSY B0, `(.L_x_298) ;  /* 0x00000cf000007945 */ /* 0x000fe20003800000 */
[----:B------:R-:W-:Y:S01]  /*f030*/  UMOV UR7, 0xffffffff ;  /* 0xffffffff00077882 */ /* 0x000fe20000000000 */
[----:B------:R-:W-:Y:S01]  /*f040*/  ULDC UR5, c[0x0][0x600] ;  /* 0x0001800000057ab9 */ /* 0x000fe20000000800 */
[----:B------:R-:W-:Y:S01]  /*f050*/  UMOV UR9, 0x1 ;  /* 0x0000000100097882 */ /* 0x000fe20000000000 */
[----:B------:R-:W-:Y:S01]  /*f060*/  USHF.L.U32 UR7, UR7, UR6, URZ ;  /* 0x0000000607077299 */ /* 0x000fe2000800063f */
[----:B------:R-:W-:Y:S01]  /*f070*/  IMAD.MOV.U32 R9, RZ, RZ, 0x1 ;  /* 0x00000001ff097424 */ /* 0x000fe200078e00ff */
[----:B------:R-:W-:Y:S01]  /*f080*/  UIADD3 UR4, UR5, -0x1, URZ ;  /* 0xffffffff05047890 */ /* 0x000fe2000fffe03f */
[----:B------:R-:W-:Y:S01]  /*f090*/  IMAD.MOV.U32 R0, RZ, RZ, 0x1 ;  /* 0x00000001ff007424 */ /* 0x000fe200078e00ff */
[----:B------:R-:W-:Y:S01]  /*f0a0*/  USHF.R.S32.HI UR11, URZ, 0x1f, UR10 ;  /* 0x0000001f3f0b7899 */ /* 0x000fe2000801140a */
[----:B------:R-:W-:Y:S01]  /*f0b0*/  IMAD.MOV.U32 R8, RZ, RZ, RZ ;  /* 0x000000ffff087224 */ /* 0x000fe200078e00ff */
[----:B------:R-:W-:Y:S01]  /*f0c0*/  ULDC UR8, c[0x0][0xc] ;  /* 0x0000030000087ab9 */ /* 0x000fe20000000800 */
[----:B------:R-:W-:-:S02]  /*f0d0*/  USHF.L.U32 UR5, UR9, UR6, URZ ;  /* 0x0000000609057299 */ /* 0x000fc4000800063f */
[----:B------:R-:W-:Y:S01]  /*f0e0*/  ULEA.HI UR11, UR11, UR10, URZ, 0x6 ;  /* 0x0000000a0b0b7291 */ /* 0x000fe2000f8f303f */
[----:B------:R-:W-:Y:S01]  /*f0f0*/  ULDC UR9, c[0x0][0x10] ;  /* 0x0000040000097ab9 */ /* 0x000fe20000000800 */
[----:B------:R-:W-:Y:S02]  /*f100*/  ULOP3.LUT UR6, URZ, UR7, URZ, 0x33, !UPT ;  /* 0x000000073f067292 */ /* 0x000fe4000f8e333f */
[----:B------:R-:W-:Y:S01]  /*f110*/  UIMAD.WIDE.U32 UR8, UR8, UR9, URZ ;  /* 0x00000009080872a5 */ /* 0x000fe2000f8e003f */
[----:B------:R-:W-:Y:S01]  /*f120*/  ULDC UR7, c[0x0][0x14] ;  /* 0x0000050000077ab9 */ /* 0x000fe20000000800 */
[----:B------:R-:W-:Y:S02]  /*f130*/  USHF.R.S32.HI UR20, URZ, 0x6, UR11 ;  /* 0x000000063f147899 */ /* 0x000fe4000801140b */
[----:B------:R-:W-:Y:S02]  /*f140*/  UIMAD.WIDE.U32 UR22, UR8, UR7, URZ ;  /* 0x00000007081672a5 */ /* 0x000fe4000f8e003f */
[----:B------:R-:W-:-:S02]  /*f150*/  UIMAD UR18, UR9, UR7, URZ ;  /* 0x00000007091272a4 */ /* 0x000fc4000f8e023f */
[----:B------:R-:W-:Y:S01]  /*f160*/  ULOP3.LUT UR26, UR13, 0x2, URZ, 0xfc, !UPT ;  /* 0x000000020d1a7892 */ /* 0x000fe2000f8efc3f */
[C---:B0-----:R-:W-:Y:S01]  /*f170*/  LOP3.LUT P3, RZ, R2.reuse, 0x7f, RZ, 0xc0, !PT ;  /* 0x0000007f02ff7812 */ /* 0x041fe2000786c0ff */
[----:B------:R-:W-:Y:S01]  /*f180*/  UIADD3 UR18, UR23, UR18, URZ ;  /* 0x0000001217127290 */ /* 0x000fe2000fffe03f */
[----:B------:R-:W-:Y:S01]  /*f190*/  LOP3.LUT P0, RZ, R2, 0x1f, RZ, 0xc0, !PT ;  /* 0x0000001f02ff7812 */ /* 0x000fe2000780c0ff */
[----:B------:R-:W-:Y:S01]  /*f1a0*/  UIADD3 UR27, UR20, 0x1, URZ ;  /* 0x00000001141b7890 */ /* 0x000fe2000fffe03f */
[----:B------:R-:W-:Y:S02]  /*f1b0*/  ULDC.64 UR24, c[0x0][0x198] ;  /* 0x0000660000187ab9 */ /* 0x000fe40000000a00 */
[----:B------:R-:W-:-:S13]  /*f1c0*/  PLOP3.LUT P0, PT, P0, P3, PT, 0x8a, 0x0 ;  /* 0x000000000000781c */ /* 0x000fda0000707172 */
.L_x_310:
[----:B------:R-:W-:-:S03]  /*f1d0*/  UMOV UR7, 0xffffffff ;  /* 0xffffffff00077882 */ /* 0x000fc60000000000 */
[----:B------:R-:W-:Y:S05]  /*f1e0*/  BRA.DIV UR7, `(.L_x_299) ;  /* 0x00000012077c7947 */ /* 0x000fea000b800000 */
[----:B------:R-:W-:-:S13]  /*f1f0*/  ELECT P1, URZ, PT ;  /* 0x00000000003f782f */ /* 0x000fda0003820000 */
.L_x_326:
[----:B------:R-:W0:Y:S01]  /*f200*/  LDC R2, c[0x0][0x28c] ;  /* 0x0000a300ff027b82 */ /* 0x000e220000000800 */
[----:B------:R-:W-:Y:S01]  /*f210*/  BSSY B1, `(.L_x_300) ;  /* 0x0000038000017945 */ /* 0x000fe20003800000 */
[----:B0-----:R-:W-:-:S13]  /*f220*/  ISETP.LT.OR P1, PT, R2, 0x1, !P1 ;  /* 0x000000010200780c */ /* 0x001fda0004f21670 */
[----:B------:R-:W-:Y:S05]  /*f230*/  @P1 BRA `(.L_x_301) ;  /* 0x0000000000d41947 */ /* 0x000fea0003800000 */
[----:B------:R-:W-:Y:S02]  /*f240*/  IMAD.SHL.U32 R6, R6, 0x100, RZ ;  /* 0x0000010006067824 */ /* 0x000fe400078e00ff */
[----:B------:R-:W-:Y:S02]  /*f250*/  IMAD.SHL.U32 R7, R5, 0x80, RZ ;  /* 0x0000008005077824 */ /* 0x000fe400078e00ff */
[----:B------:R-:W-:Y:S02]  /*f260*/  IMAD.MOV.U32 R12, RZ, RZ, RZ ;  /* 0x000000ffff0c7224 */ /* 0x000fe400078e00ff */
[----:B------:R-:W-:Y:S02]  /*f270*/  IMAD.U32 R14, RZ, RZ, UR27 ;  /* 0x0000001bff0e7e24 */ /* 0x000fe4000f8e00ff */
[----:B------:R-:W-:Y:S02]  /*f280*/  IMAD.MOV.U32 R2, RZ, RZ, R0 ;  /* 0x000000ffff027224 */ /* 0x000fe400078e0000 */
[----:B------:R-:W-:-:S07]  /*f290*/  IMAD.MOV.U32 R3, RZ, RZ, R8 ;  /* 0x000000ffff037224 */ /* 0x000fce00078e0008 */
.L_x_305:
[----:B------:R-:W0:Y:S01]  /*f2a0*/  S2R R5, SR_CgaCtaId ;  /* 0x0000000000057919 */ /* 0x000e220000008800 */
[----:B------:R-:W-:-:S04]  /*f2b0*/  MOV R4, 0x400 ;  /* 0x0000040000047802 */ /* 0x000fc80000000f00 */
[----:B0-----:R-:W-:Y:S02]  /*f2c0*/  LEA R10, R5, R4, 0x18 ;  /* 0x00000004050a7211 */ /* 0x001fe400078ec0ff */
[----:B------:R-:W-:Y:S01]  /*f2d0*/  SHF.L.U32 R4, R2, 0x1f, RZ ;  /* 0x0000001f02047819 */ /* 0x000fe200000006ff */
[----:B------:R-:W0:Y:S02]  /*f2e0*/  @!P3 LDC R5, c[0x0][0x500] ;  /* 0x00014000ff05bb82 */ /* 0x000e240000000800 */
[----:B------:R-:W-:-:S04]  /*f2f0*/  IMAD R13, R3, 0x8, R10 ;  /* 0x00000008030d7824 */ /* 0x000fc800078e020a */
[----:B------:R-:W1:Y:S02]  /*f300*/  SYNCS.PHASECHK.TRANS64.TRYWAIT P1, [R13+URZ+0x48], R4 ;  /* 0x000048040d0075a7 */ /* 0x000e64000802017f */
[----:B-1----:R-:W-:Y:S05]  /*f310*/  @!P1 BRA `(.L_x_302) ;  /* 0x0000001000509947 */ /* 0x002fea0003800000 */
.L_x_327:
[----:B------:R-:W-:Y:S01]  /*f320*/  UPRMT UR7, UR26, 0x9910, URZ ;  /* 0x000099101a077896 */ /* 0x000fe2000800003f */
[----:B0-----:R0:W-:Y:S03]  /*f330*/  @!P3 SYNCS.ARRIVE.TRANS64 RZ, [R13+URZ], R5 ;  /* 0x000000050dffb9a7 */ /* 0x0011e6000800003f */
[----:B------:R-:W-:-:S06]  /*f340*/  UISETP.NE.AND UP0, UPT, UR7, 0x2, UPT ;  /* 0x000000020700788c */ /* 0x000fcc000bf05270 */
[----:B------:R-:W-:-:S13]  /*f350*/  PLOP3.LUT P1, PT, PT, PT, UP0, 0x80, 0x0 ;  /* 0x000000000000781c */ /* 0x000fda0003f2f008 */
[----:B0-----:R-:W-:Y:S05]  /*f360*/  @P1 BRA `(.L_x_303) ;  /* 0x0000000000041947 */ /* 0x001fea0003800000 */
[----:B------:R-:W-:Y:S01]  /*f370*/  BPT.TRAP 0x1 ;  /* 0x000000040000795c */ /* 0x000fe20000300000 */
.L_x_303:
[----:B------:R-:W-:Y:S05]  /*f380*/  @P0 BRA `(.L_x_304) ;  /* 0x0000000000040947 */ /* 0x000fea0003800000 */
[----:B------:R-:W-:Y:S01]  /*f390*/  BPT.TRAP 0x1 ;  /* 0x000000040000795c */ /* 0x000fe20000300000 */
.L_x_304:
[--C-:B-1----:R-:W-:Y:S01]  /*f3a0*/  IMAD R4, R3, 0x2000, R10.reuse ;  /* 0x0000200003047824 */ /* 0x102fe200078e020a */
[----:B------:R-:W-:Y:S01]  /*f3b0*/  R2UR UR9, R13 ;  /* 0x000000000d0972ca */ /* 0x000fe200000e0000 */
[----:B------:R-:W-:Y:S01]  /*f3c0*/  IMAD R10, R3, 0x4000, R10 ;  /* 0x00004000030a7824 */ /* 0x000fe200078e020a */
[----:B------:R-:W-:Y:S01]  /*f3d0*/  UIADD3 UR14, UP0, UR24, 0xf0, URZ ;  /* 0x000000f0180e7890 */ /* 0x000fe2000ff1e03f */
[----:B------:R-:W-:Y:S01]  /*f3e0*/  VIADD R14, R14, 0xffffffff ;  /* 0xffffffff0e0e7836 */ /* 0x000fe20000000000 */
[----:B------:R-:W-:Y:S01]  /*f3f0*/  R2UR UR7, R4 ;  /* 0x00000000040772ca */ /* 0x000fe200000e0000 */
[----:B------:R-:W-:Y:S01]  /*f400*/  UIADD3 UR28, UP1, UR24, 0x1f0, URZ ;  /* 0x000001f0181c7890 */ /* 0x000fe2000ff3e03f */
[----:B------:R-:W-:Y:S01]  /*f410*/  R2UR UR8, R10 ;  /* 0x000000000a0872ca */ /* 0x000fe200000e0000 */
[----:B------:R-:W-:Y:S01]  /*f420*/  UIADD3.X UR15, URZ, UR25, URZ, UP0, !UPT ;  /* 0x000000193f0f7290 */ /* 0x000fe200087fe43f */
[----:B------:R-:W-:Y:S01]  /*f430*/  R2UR UR11, R7 ;  /* 0x00000000070b72ca */ /* 0x000fe200000e0000 */
[----:B------:R-:W-:Y:S01]  /*f440*/  VIADD R3, R3, 0x1 ;  /* 0x0000000103037836 */ /* 0x000fe20000000000 */
[----:B------:R-:W-:Y:S01]  /*f450*/  R2UR UR10, R12 ;  /* 0x000000000c0a72ca */ /* 0x000fe200000e0000 */
[----:B------:R-:W-:Y:S01]  /*f460*/  UIADD3.X UR29, URZ, UR25, URZ, UP1, !UPT ;  /* 0x000000193f1d7290 */ /* 0x000fe20008ffe43f */
[----:B------:R-:W-:Y:S01]  /*f470*/  R2UR UR12, R11 ;  /* 0x000000000b0c72ca */ /* 0x000fe200000e0000 */
[----:B------:R-:W-:Y:S01]  /*f480*/  UMOV UR16, 0x0 ;  /* 0x0000000000107882 */ /* 0x000fe20000000000 */
[----:B------:R-:W-:Y:S01]  /*f490*/  R2UR UR21, R6 ;  /* 0x00000000061572ca */ /* 0x000fe200000e0000 */
[----:B------:R-:W-:Y:S01]  /*f4a0*/  UMOV UR17, 0x10000000 ;  /* 0x1000000000117882 */ /* 0x000fe20000000000 */
[----:B------:R-:W-:Y:S01]  /*f4b0*/  ISETP.GT.AND P4, PT, R14, 0x1, PT ;  /* 0x000000010e00780c */ /* 0x000fe20003f84270 */
[----:B------:R-:W-:Y:S01]  /*f4c0*/  UIADD3 UR7, UR7, 0x180, URZ ;  /* 0x0000018007077890 */ /* 0x000fe2000fffe03f */
[----:B------:R-:W-:Y:S01]  /*f4d0*/  ISETP.NE.AND P1, PT, R3, 0x9, PT ;  /* 0x000000090300780c */ /* 0x000fe20003f25270 */
[----:B------:R-:W-:Y:S01]  /*f4e0*/  UIADD3 UR19, UR8, 0x12180, URZ ;  /* 0x0001218008137890 */ /* 0x000fe2000fffe03f */
[----:B------:R-:W-:-:S02]  /*f4f0*/  VIADD R12, R12, 0x40 ;  /* 0x000000400c0c7836 */ /* 0x000fc40000000000 */
[----:B------:R-:W-:Y:S02]  /*f500*/  SEL R5, RZ, 0x1, P1 ;  /* 0x00000001ff057807 */ /* 0x000fe40000800000 */
[----:B------:R-:W-:Y:S01]  /*f510*/  UMOV UR8, UR7 ;  /* 0x0000000700087c82 */ /* 0x000fe20008000000 */
[----:B------:R-:W-:Y:S01]  /*f520*/  SEL R3, R3, RZ, P1 ;  /* 0x000000ff03037207 */ /* 0x000fe20000800000 */
[----:B------:R0:W-:Y:S01]  /*f530*/  UTMALDG.3D [UR8], [UR14], desc[UR16] ;  /* 0x000010080e0075b4 */ /* 0x0001e20008011000 */
[----:B------:R-:W-:Y:S01]  /*f540*/  LOP3.LUT R2, R2, R5, RZ, 0x3c, !PT ;  /* 0x0000000502027212 */ /* 0x000fe200078e3cff */
[----:B0-----:R-:W-:Y:S01]  /*f550*/  UMOV UR8, UR19 ;  /* 0x0000001300087c82 */ /* 0x001fe20008000000 */
[----:B------:R-:W-:Y:S02]  /*f560*/  UMOV UR11, UR21 ;  /* 0x00000015000b7c82 */ /* 0x000fe40008000000 */
[----:B------:R0:W-:Y:S02]  /*f570*/  UTMALDG.3D [UR8], [UR28], desc[UR16] ;  /* 0x000010081c0075b4 */ /* 0x0001e40008011000 */
[----:B0-----:R-:W-:Y:S05]  /*f580*/  @P4 BRA `(.L_x_305) ;  /* 0xfffffffc00444947 */ /* 0x001fea000383ffff */
.L_x_301:
[----:B------:R-:W-:Y:S05]  /*f590*/  BSYNC B1 ;  /* 0x0000000000017941 */ /* 0x000fea0003800000 */
.L_x_300:
[----:B------:R-:W2:Y:S01]  /*f5a0*/  LDL.LU R15, [R1+0x78] ;  /* 0x00007800010f7983 */ /* 0x000ea20000300800 */
[----:B------:R-:W-:Y:S01]  /*f5b0*/  LOP3.LUT P5, RZ, R9, 0xff, RZ, 0xc0, !PT ;  /* 0x000000ff09ff7812 */ /* 0x000fe200078ac0ff */
[----:B------:R-:W-:Y:S01]  /*f5c0*/  VIADD R8, R8, UR20 ;  /* 0x0000001408087c36 */ /* 0x000fe20008000000 */
[----:B------:R-:W-:Y:S01]  /*f5d0*/  ULDC.64 UR8, c[0x0][0x650] ;  /* 0x0001940000087ab9 */ /* 0x000fe20000000a00 */
[----:B------:R-:W3:Y:S01]  /*f5e0*/  LDL.LU R13, [R1+0x7c] ;  /* 0x00007c00010d7983 */ /* 0x000ee20000300800 */
[----:B------:R-:W-:Y:S01]  /*f5f0*/  IMAD.U32 R5, RZ, RZ, UR20 ;  /* 0x00000014ff057e24 */ /* 0x000fe2000f8e00ff */
[----:B------:R-:W-:Y:S01]  /*f600*/  UISETP.GE.U32.AND UP0, UPT, UR20, 0x9, UPT ;  /* 0x000000091400788c */ /* 0x000fe2000bf06070 */
[----:B------:R-:W-:Y:S01]  /*f610*/  ISETP.GT.U32.AND P1, PT, R8, 0x8, PT ;  /* 0x000000080800780c */ /* 0x000fe20003f24070 */
[----:B------:R-:W-:Y:S01]  /*f620*/  BSSY B1, `(.L_x_306) ;  /* 0x000006c000017945 */ /* 0x000fe20003800000 */
[----:B------:R-:W-:Y:S01]  /*f630*/  IMAD.MOV.U32 R6, RZ, RZ, -0x1 ;  /* 0xffffffffff067424 */ /* 0x000fe200078e00ff */
[----:B------:R-:W-:Y:S01]  /*f640*/  PRMT R9, RZ, 0x7610, R9 ;  /* 0x00007610ff097816 */ /* 0x000fe20000000009 */
[----:B------:R-:W-:Y:S01]  /*f650*/  IMAD.MOV.U32 R11, RZ, RZ, -0x1 ;  /* 0xffffffffff0b7424 */ /* 0x000fe200078e00ff */
[----:B------:R-:W-:-:S02]  /*f660*/  ISETP.LT.U32.AND P1, PT, R5, 0x9, P1 ;  /* 0x000000090500780c */ /* 0x000fc40000f21070 */
[----:B------:R-:W0:Y:S01]  /*f670*/  @P5 S2R R3, SR_CgaCtaId ;  /* 0x0000000000035919 */ /* 0x000e220000008800 */
[----:B------:R-:W-:Y:S02]  /*f680*/  @P5 MOV R2, 0x400 ;  /* 0x0000040000025802 */ /* 0x000fe40000000f00 */
[----:B------:R-:W-:Y:S02]  /*f690*/  PLOP3.LUT P4, PT, PT, PT, UP0, 0x80, 0x0 ;  /* 0x000000000000781c */ /* 0x000fe40003f8f008 */
[----:B0-----:R-:W-:Y:S01]  /*f6a0*/  @P5 LEA R4, R3, R2, 0x18 ;  /* 0x0000000203045211 */ /* 0x001fe200078ec0ff */
[----:B------:R-:W-:-:S03]  /*f6b0*/  IMAD.WIDE.U32 R2, R8, 0x38e38e39, RZ ;  /* 0x38e38e3908027825 */ /* 0x000fc600078e00ff */
[----:B------:R0:W-:Y:S02]  /*f6c0*/  @P5 SYNCS.ARRIVE.TRANS64.A1T0 RZ, [R4+URZ+0xa8], RZ ;  /* 0x0000a8ff04ff59a7 */ /* 0x0001e4000810003f */
[----:B------:R-:W-:Y:S02]  /*f6d0*/  SHF.R.U32.HI R5, RZ, 0x1, R3 ;  /* 0x00000001ff057819 */ /* 0x000fe40000011603 */
[----:B------:R-:W-:Y:S02]  /*f6e0*/  SEL R3, RZ, 0x1, !P1 ;  /* 0x00000001ff037807 */ /* 0x000fe40004800000 */
[----:B------:R-:W-:Y:S01]  /*f6f0*/  PRMT R2, RZ, 0x7610, R2 ;  /* 0x00007610ff027816 */ /* 0x000fe20000000002 */
[----:B------:R-:W-:Y:S01]  /*f700*/  IMAD R8, R5, -0x9, R8 ;  /* 0xfffffff705087824 */ /* 0x000fe200078e0208 */
[----:B------:R-:W-:-:S04]  /*f710*/  LOP3.LUT R0, R0, R3, RZ, 0x3c, !PT ;  /* 0x0000000300007212 */ /* 0x000fc800078e3cff */
[----:B------:R-:W-:Y:S01]  /*f720*/  @P4 LOP3.LUT R0, R0, 0x1, R5, 0x78, !PT ;  /* 0x0000000100004812 */ /* 0x000fe200078e7805 */
[----:B------:R-:W-:Y:S01]  /*f730*/  IMAD.MOV.U32 R5, RZ, RZ, -0x1 ;  /* 0xffffffffff057424 */ /* 0x000fe200078e00ff */
[----:B---3--:R-:W-:-:S04]  /*f740*/  IADD3 R13, P5, R13, UR22, RZ ;  /* 0x000000160d0d7c10 */ /* 0x008fc8000ffbe0ff */
[----:B--2---:R-:W-:Y:S01]  /*f750*/  IADD3.X R15, R15, UR18, RZ, P5, !PT ;  /* 0x000000120f0f7c10 */ /* 0x004fe2000affe4ff */
[----:B------:R0:W-:Y:S01]  /*f760*/  STL [R1+0x7c], R13 ;  /* 0x00007c0d01007387 */ /* 0x0001e20000100800 */
[----:B------:R-:W-:-:S03]  /*f770*/  ISETP.GE.U32.AND P1, PT, R13, UR8, PT ;  /* 0x000000080d007c0c */ /* 0x000fc6000bf26070 */
[----:B------:R0:W-:Y:S01]  /*f780*/  STL [R1+0x78], R15 ;  /* 0x0000780f01007387 */ /* 0x0001e20000100800 */
[----:B------:R-:W-:-:S13]  /*f790*/  ISETP.GE.U32.AND.EX P1, PT, R15, UR9, PT, P1 ;  /* 0x000000090f007c0c */ /* 0x000fda000bf26110 */
[----:B0-----:R-:W-:Y:S05]  /*f7a0*/  @P1 BRA `(.L_x_307) ;  /* 0x00000004004c1947 */ /* 0x001fea0003800000 */
[----:B------:R-:W-:Y:S01]  /*f7b0*/  ULDC.64 UR8, c[0x0][0x628] ;  /* 0x00018a0000087ab9 */ /* 0x000fe20000000a00 */
[----:B------:R-:W0:Y:S01]  /*f7c0*/  S2R R12, SR_CTAID.X ;  /* 0x00000000000c7919 */ /* 0x000e220000002500 */
[----:B------:R-:W-:Y:S01]  /*f7d0*/  ISETP.NE.U32.AND P1, PT, RZ, UR8, PT ;  /* 0x00000008ff007c0c */ /* 0x000fe2000bf25070 */
[----:B------:R-:W-:Y:S01]  /*f7e0*/  ULDC UR10, c[0x0][0x630] ;  /* 0x00018c00000a7ab9 */ /* 0x000fe20000000800 */
[----:B------:R-:W-:Y:S01]  /*f7f0*/  IMAD.MOV.U32 R2, RZ, RZ, R13 ;  /* 0x000000ffff027224 */ /* 0x000fe200078e000d */
[----:B------:R-:W1:Y:S01]  /*f800*/  S2R R10, SR_CTAID.Y ;  /* 0x00000000000a7919 */ /* 0x000e620000002600 */
[----:B------:R-:W-:Y:S01]  /*f810*/  ISETP.NE.AND.EX P1, PT, RZ, UR9, PT, P1 ;  /* 0x00000009ff007c0c */ /* 0x000fe2000bf25310 */
[----:B------:R-:W-:-:S12]  /*f820*/  IMAD.MOV.U32 R3, RZ, RZ, R15 ;  /* 0x000000ffff037224 */ /* 0x000fd800078e000f */
[----:B------:R-:W-:Y:S05]  /*f830*/  @!P1 BRA `(.L_x_308) ;  /* 0x0000000000289947 */ /* 0x000fea0003800000 */
[----:B------:R-:W-:Y:S02]  /*f840*/  ULDC UR7, c[0x0][0x634] ;  /* 0x00018d0000077ab9 */ /* 0x000fe40000000800 */
[----:B------:R-:W-:-:S05]  /*f850*/  IADD3 R7, P1, R13, UR7, RZ ;  /* 0x000000070d077c10 */ /* 0x000fca000ff3e0ff */
[----:B------:R-:W-:-:S04]  /*f860*/  IMAD.X R11, RZ, RZ, R15, P1 ;  /* 0x000000ffff0b7224 */ /* 0x000fc800008e060f */
[----:B------:R-:W-:-:S04]  /*f870*/  IMAD.WIDE.U32 R4, R11, UR8, RZ ;  /* 0x000000080b047c25 */ /* 0x000fc8000f8e00ff */
[----:B------:R-:W-:-:S04]  /*f880*/  IMAD.WIDE.U32 R4, P1, R7, UR9, R4 ;  /* 0x0000000907047c25 */ /* 0x000fc8000f820004 */
[----:B------:R-:W-:-:S04]  /*f890*/  IMAD.WIDE.U32 R6, R7, UR8, RZ ;  /* 0x0000000807067c25 */ /* 0x000fc8000f8e00ff */
[----:B------:R-:W-:Y:S01]  /*f8a0*/  IMAD.X R3, RZ, RZ, RZ, P1 ;  /* 0x000000ffff037224 */ /* 0x000fe200008e06ff */
[----:B------:R-:W-:Y:S01]  /*f8b0*/  IADD3 RZ, P1, R7, R4, RZ ;  /* 0x0000000407ff7210 */ /* 0x000fe20007f3e0ff */
[----:B------:R-:W-:-:S04]  /*f8c0*/  IMAD.MOV.U32 R2, RZ, RZ, R5 ;  /* 0x000000ffff027224 */ /* 0x000fc800078e0005 */
[----:B------:R-:W-:-:S08]  /*f8d0*/  IMAD.WIDE.U32.X R2, R11, UR9, R2, P1 ;  /* 0x000000090b027c25 */ /* 0x000fd000088e0402 */
.L_x_308:
[--C-:B------:R-:W-:Y:S01]  /*f8e0*/  SHF.R.U64 R11, R2, UR10, R3.reuse ;  /* 0x0000000a020b7c19 */ /* 0x100fe20008001203 */
[----:B------:R-:W-:Y:S01]  /*f8f0*/  ULDC.64 UR8, c[0x0][0x620] ;  /* 0x0001880000087ab9 */ /* 0x000fe20000000a00 */
[----:B------:R-:W-:Y:S01]  /*f900*/  SHF.R.U32.HI R2, RZ, UR10, R3 ;  /* 0x0000000aff027c19 */ /* 0x000fe20008011603 */
[----:B------:R-:W-:Y:S01]  /*f910*/  IMAD.MOV.U32 R3, RZ, RZ, R15 ;  /* 0x000000ffff037224 */ /* 0x000fe200078e000f */
[----:B------:R-:W-:Y:S01]  /*f920*/  IADD3 R5, P1, RZ, -R11, RZ ;  /* 0x8000000bff057210 */ /* 0x000fe20007f3e0ff */
[----:B------:R-:W-:Y:S01]  /*f930*/  ULDC UR7, c[0x0][0x150] ;  /* 0x0000540000077ab9 */ /* 0x000fe20000000800 */
[----:B0-----:R-:W-:Y:S01]  /*f940*/  I2FP.F32.U32 R6, R12 ;  /* 0x0000000c00067245 */ /* 0x001fe20000201000 */
[----:B------:R-:W0:Y:S01]  /*f950*/  LDC R7, c[0x0][0x144] ;  /* 0x00005100ff077b82 */ /* 0x000e220000000800 */
[----:B------:R-:W-:Y:S01]  /*f960*/  ULDC.64 UR10, c[0x0][0x640] ;  /* 0x00019000000a7ab9 */ /* 0x000fe20000000a00 */
[----:B------:R-:W-:Y:S01]  /*f970*/  IMAD.X R2, RZ, RZ, ~R2, P1 ;  /* 0x000000ffff027224 */ /* 0x000fe200008e0e02 */
[----:B------:R-:W-:Y:S01]  /*f980*/  ISETP.NE.U32.AND P1, PT, RZ, UR10, PT ;  /* 0x0000000aff007c0c */ /* 0x000fe2000bf25070 */
[----:B------:R-:W-:Y:S01]  /*f990*/  FMUL R6, R6, UR7 ;  /* 0x0000000706067c20 */ /* 0x000fe20008400000 */
[----:B------:R-:W-:Y:S01]  /*f9a0*/  ULDC UR7, c[0x0][0x618] ;  /* 0x0001860000077ab9 */ /* 0x000fe20000000800 */
[----:B------:R-:W-:Y:S01]  /*f9b0*/  IMAD R4, R2, UR8, RZ ;  /* 0x0000000802047c24 */ /* 0x000fe2000f8e02ff */
[----:B------:R-:W-:Y:S01]  /*f9c0*/  ISETP.NE.AND.EX P1, PT, RZ, UR11, PT, P1 ;  /* 0x0000000bff007c0c */ /* 0x000fe2000bf25310 */
[----:B------:R-:W-:Y:S01]  /*f9d0*/  IMAD.MOV.U32 R2, RZ, RZ, R13 ;  /* 0x000000ffff027224 */ /* 0x000fe200078e000d */
[----:B------:R-:W2:Y:S01]  /*f9e0*/  LDC R15, c[0x0][0x148] ;  /* 0x00005200ff0f7b82 */ /* 0x000ea20000000800 */
[----:B------:R-:W3:Y:S02]  /*f9f0*/  F2I.U32.TRUNC.NTZ R6, R6 ;  /* 0x0000000600067305 */ /* 0x000ee4000020f000 */
[----:B------:R-:W-:Y:S01]  /*fa00*/  IMAD.WIDE.U32 R2, R5, UR8, R2 ;  /* 0x0000000805027c25 */ /* 0x000fe2000f8e0002 */
[----:B------:R-:W-:-:S03]  /*fa10*/  ULDC UR8, c[0x0][0x154] ;  /* 0x0000550000087ab9 */ /* 0x000fc60000000800 */
[----:B------:R-:W-:Y:S01]  /*fa20*/  IMAD R5, R5, UR9, R4 ;  /* 0x0000000905057c24 */ /* 0x000fe2000f8e0204 */
[----:B------:R-:W-:-:S03]  /*fa30*/  ULDC UR9, c[0x0][0x608] ;  /* 0x0001820000097ab9 */ /* 0x000fc60000000800 */
[----:B------:R-:W-:-:S05]  /*fa40*/  IMAD.IADD R3, R3, 0x1, R5 ;  /* 0x0000000103037824 */ /* 0x000fca00078e0205 */
[----:B------:R-:W-:Y:S01]  /*fa50*/  SHF.R.U64 R13, R2, UR7, R3 ;  /* 0x00000007020d7c19 */ /* 0x000fe20008001203 */
[----:B---3--:R-:W-:Y:S01]  /*fa60*/  IMAD.MOV R6, RZ, RZ, -R6 ;  /* 0x000000ffff067224 */ /* 0x008fe200078e0a06 */
[----:B-1----:R-:W-:-:S03]  /*fa70*/  I2FP.F32.U32 R2, R10 ;  /* 0x0000000a00027245 */ /* 0x002fc60000201000 */
[----:B0-----:R-:W-:Y:S02]  /*fa80*/  IMAD R19, R7, R6, R12 ;  /* 0x0000000607137224 */ /* 0x001fe400078e020c */
[----:B------:R-:W-:Y:S01]  /*fa90*/  FMUL R4, R2, UR8 ;  /* 0x0000000802047c20 */ /* 0x000fe20008400000 */
[----:B------:R-:W-:Y:S01]  /*faa0*/  SHF.R.U32.HI R2, RZ, UR7, R3 ;  /* 0x00000007ff027c19 */ /* 0x000fe20008011603 */
[----:B------:R-:W-:Y:S02]  /*fab0*/  ULDC UR7, c[0x0][0x658] ;  /* 0x0001960000077ab9 */ /* 0x000fe40000000800 */
[----:B------:R0:W1:Y:S01]  /*fac0*/  F2I.U32.TRUNC.NTZ R18, R4 ;  /* 0x0000000400127305 */ /* 0x000062000020f000 */
[--C-:B------:R-:W-:Y:S02]  /*fad0*/  SHF.R.U64 R16, R13, UR9, R2.reuse ;  /* 0x000000090d107c19 */ /* 0x100fe40008001202 */
[----:B------:R-:W-:-:S04]  /*fae0*/  SHF.R.U32.HI R3, RZ, UR9, R2 ;  /* 0x00000009ff037c19 */ /* 0x000fc80008011602 */
[--C-:B------:R-:W-:Y:S02]  /*faf0*/  SHF.R.U64 R14, R16, UR7, R3.reuse ;  /* 0x00000007100e7c19 */ /* 0x100fe40008001203 */
[----:B------:R-:W-:-:S03]  /*fb00*/  SHF.R.U32.HI R3, RZ, UR7, R3 ;  /* 0x00000007ff037c19 */ /* 0x000fc60008011603 */
[----:B------:R-:W-:Y:S01]  /*fb10*/  IMAD.MOV.U32 R2, RZ, RZ, R14 ;  /* 0x000000ffff027224 */ /* 0x000fe200078e000e */
[----:B0-2---:R-:W-:Y:S06]  /*fb20*/  @!P1 BRA `(.L_x_309) ;  /* 0x0000000000289947 */ /* 0x005fec0003800000 */
        /* <DEDUP_REMOVED lines=10> */
.L_x_309:
[----:B------:R-:W-:Y:S01]  /*fbd0*/  ULDC UR7, c[0x0][0x648] ;  /* 0x0001920000077ab9 */ /* 0x000fe20000000800 */
[----:B-1----:R-:W-:Y:S01]  /*fbe0*/  IMAD.MOV R18, RZ, RZ, -R18 ;  /* 0x000000ffff127224 */ /* 0x002fe200078e0a12 */
[----:B------:R-:W-:Y:S01]  /*fbf0*/  SHF.R.U64 R3, R2, UR7, R3 ;  /* 0x0000000702037c19 */ /* 0x000fe20008001203 */
[----:B------:R-:W-:Y:S01]  /*fc00*/  ULDC UR7, c[0x0][0x638] ;  /* 0x00018e0000077ab9 */ /* 0x000fe20000000800 */
[----:B------:R-:W-:Y:S01]  /*fc10*/  LOP3.LUT R2, R16, UR6, RZ, 0xc0, !PT ;  /* 0x0000000610027c12 */ /* 0x000fe2000f8ec0ff */
[----:B------:R-:W-:Y:S01]  /*fc20*/  @P2 IMAD R19, R15, R18, R10 ;  /* 0x000000120f132224 */ /* 0x000fe200078e020a */
[----:B------:R-:W-:Y:S01]  /*fc30*/  LOP3.LUT R13, R13, UR4, RZ, 0xc0, !PT ;  /* 0x000000040d0d7c12 */ /* 0x000fe2000f8ec0ff */
[----:B------:R-:W-:Y:S01]  /*fc40*/  IMAD.MOV R5, RZ, RZ, -R3 ;  /* 0x000000ffff057224 */ /* 0x000fe200078e0a03 */
[----:B------:R-:W-:Y:S01]  /*fc50*/  ULDC UR8, c[0x0][0x610] ;  /* 0x0001840000087ab9 */ /* 0x000fe20000000800 */
[----:B------:R-:W-:Y:S02]  /*fc60*/  IMAD R2, R3, UR5, R2 ;  /* 0x0000000503027c24 */ /* 0x000fe4000f8e0202 */
[----:B------:R-:W-:Y:S01]  /*fc70*/  IMAD R14, R5, UR7, R14 ;  /* 0x00000007050e7c24 */ /* 0x000fe2000f8e020e */
[----:B------:R-:W-:Y:S01]  /*fc80*/  ULDC UR7, c[0x0][0x600] ;  /* 0x0001800000077ab9 */ /* 0x000fe20000000800 */
[----:B------:R-:W-:-:S02]  /*fc90*/  IMAD R5, R2, UR8, R19 ;  /* 0x0000000802057c24 */ /* 0x000fc4000f8e0213 */
[----:B------:R-:W-:Y:S02]  /*fca0*/  IMAD R14, R14, UR7, R13 ;  /* 0x000000070e0e7c24 */ /* 0x000fe4000f8e020d */
[----:B------:R-:W-:-:S03]  /*fcb0*/  IMAD.MOV.U32 R2, RZ, RZ, 0x1 ;  /* 0x00000001ff027424 */ /* 0x000fc600078e00ff */
[----:B------:R-:W-:Y:S02]  /*fcc0*/  SEL R6, R14, R5, !P2 ;  /* 0x000000050e067207 */ /* 0x000fe40005000000 */
[----:B------:R-:W-:-:S07]  /*fcd0*/  SEL R5, R5, R14, !P2 ;  /* 0x0000000e05057207 */ /* 0x000fce0005000000 */
.L_x_307:
[----:B------:R-:W-:Y:S05]  /*fce0*/  BSYNC B1 ;  /* 0x0000000000017941 */ /* 0x000fea0003800000 */
.L_x_306:
[----:B------:R-:W-:-:S13]  /*fcf0*/  LOP3.LUT P1, RZ, R2, 0xff, RZ, 0xc0, !PT ;  /* 0x000000ff02ff7812 */ /* 0x000fda000782c0ff */
[----:B------:R-:W-:Y:S05]  /*fd00*/  @P1 BRA `(.L_x_310) ;  /* 0xfffffff400301947 */ /* 0x000fea000383ffff */
[----:B------:R-:W-:Y:S05]  /*fd10*/  BSYNC B0 ;  /* 0x0000000000007941 */ /* 0x000fea0003800000 */
.L_x_298:
[----:B------:R-:W-:-:S03]  /*fd20*/  UMOV UR7, 0xffffffff ;  /* 0xffffffff00077882 */ /* 0x000fc60000000000 */
[----:B------:R-:W-:Y:S05]  /*fd30*/  BRA.DIV UR7, `(.L_x_311) ;  /* 0x0000000607dc7947 */ /* 0x000fea000b800000 */
[----:B------:R-:W-:-:S13]  /*fd40*/  ELECT P0, URZ, PT ;  /* 0x00000000003f782f */ /* 0x000fda0003800000 */
.L_x_330:
[----:B------:R-:W-:Y:S04]  /*fd50*/  BSSY B0, `(.L_x_312) ;  /* 0x0000059000007945 */ /* 0x000fe80003800000 */
[----:B------:R-:W-:Y:S05]  /*fd60*/  @!P0 BRA `(.L_x_313) ;  /* 0x00000004005c8947 */ /* 0x000fea0003800000 */
[----:B------:R-:W-:-:S04]  /*fd70*/  ULOP3.LUT UR7, UR13, 0x2, URZ, 0xfc, !UPT ;  /* 0x000000020d077892 */ /* 0x000fc8000f8efc3f */
[----:B------:R-:W-:-:S06]  /*fd80*/  UISETP.NE.AND UP0, UPT, UR7, 0x3, UPT ;  /* 0x000000030700788c */ /* 0x000fcc000bf05270 */
[----:B------:R-:W-:-:S13]  /*fd90*/  PLOP3.LUT P0, PT, PT, PT, UP0, 0x80, 0x0 ;  /* 0x000000000000781c */ /* 0x000fda0003f0f008 */
[----:B------:R-:W-:Y:S05]  /*fda0*/  @!P0 BRA `(.L_x_314) ;  /* 0x0000000000048947 */ /* 0x000fea0003800000 */
[----:B------:R-:W-:Y:S01]  /*fdb0*/  BPT.TRAP 0x1 ;  /* 0x000000040000795c */ /* 0x000fe20000300000 */
.L_x_314:
[----:B------:R-:W0:Y:S01]  /*fdc0*/  S2R R3, SR_CgaCtaId ;  /* 0x0000000000037919 */ /* 0x000e220000008800 */
[----:B------:R-:W-:-:S04]  /*fdd0*/  MOV R2, 0x400 ;  /* 0x0000040000027802 */ /* 0x000fc80000000f00 */
[----:B0-----:R-:W-:Y:S02]  /*fde0*/  LEA R3, R3, R2, 0x18 ;  /* 0x0000000203037211 */ /* 0x001fe400078ec0ff */
[----:B------:R-:W-:-:S03]  /*fdf0*/  SHF.L.U32 R2, R0, 0x1f, RZ ;  /* 0x0000001f00027819 */ /* 0x000fc600000006ff */
[----:B------:R-:W-:-:S04]  /*fe00*/  VIADD R3, R3, 0x48 ;  /* 0x0000004803037836 */ /* 0x000fc80000000000 */
[C---:B------:R-:W-:Y:S02]  /*fe10*/  IMAD R7, R8.reuse, 0x8, R3 ;  /* 0x0000000808077824 */ /* 0x040fe400078e0203 */
[----:B------:R-:W-:Y:S02]  /*fe20*/  VIADD R8, R8, 0x1 ;  /* 0x0000000108087836 */ /* 0x000fe40000000000 */
[----:B------:R-:W0:Y:S03]  /*fe30*/  SYNCS.PHASECHK.TRANS64.TRYWAIT P0, [R7+URZ], R2 ;  /* 0x00000002070075a7 */ /* 0x000e26000800017f */
[----:B------:R-:W-:-:S04]  /*fe40*/  ISETP.NE.AND P1, PT, R8, 0x9, PT ;  /* 0x000000090800780c */ /* 0x000fc80003f25270 */
[----:B------:R-:W-:Y:S02]  /*fe50*/  SEL R5, RZ, 0x1, P1 ;  /* 0x00000001ff057807 */ /* 0x000fe40000800000 */
[----:B------:R-:W-:Y:S02]  /*fe60*/  SEL R8, R8, RZ, P1 ;  /* 0x000000ff08087207 */ /* 0x000fe40000800000 */
[----:B------:R-:W-:-:S03]  /*fe70*/  LOP3.LUT R5, R0, R5, RZ, 0x3c, !PT ;  /* 0x0000000500057212 */ /* 0x000fc600078e3cff */
[----:B------:R-:W-:Y:S01]  /*fe80*/  IMAD R9, R8, 0x8, R3 ;  /* 0x0000000808097824 */ /* 0x000fe200078e0203 */
[----:B------:R-:W-:Y:S01]  /*fe90*/  SHF.L.U32 R4, R5, 0x1f, RZ ;  /* 0x0000001f05047819 */ /* 0x000fe200000006ff */
[----:B0-----:R-:W-:Y:S06]  /*fea0*/  @!P0 BRA `(.L_x_315) ;  /* 0x0000000400a48947 */ /* 0x001fec0003800000 */
.L_x_331:
[----:B------:R-:W1:Y:S01]  /*feb0*/  SYNCS.PHASECHK.TRANS64.TRYWAIT P0, [R9+URZ], R4 ;  /* 0x00000004090075a7 */ /* 0x000e62000800017f */
[----:B------:R-:W-:-:S05]  /*fec0*/  VIADD R0, R8, 0x1 ;  /* 0x0000000108007836 */ /* 0x000fca0000000000 */
[----:B------:R-:W-:-:S04]  /*fed0*/  ISETP.NE.AND P1, PT, R0, 0x9, PT ;  /* 0x000000090000780c */ /* 0x000fc80003f25270 */
[----:B0-----:R-:W-:Y:S02]  /*fee0*/  SEL R2, RZ, 0x1, P1 ;  /* 0x00000001ff027807 */ /* 0x001fe40000800000 */
[----:B------:R-:W-:Y:S02]  /*fef0*/  SEL R0, R0, RZ, P1 ;  /* 0x000000ff00007207 */ /* 0x000fe40000800000 */
[----:B------:R-:W-:-:S03]  /*ff00*/  LOP3.LUT R7, R5, R2, RZ, 0x3c, !PT ;  /* 0x0000000205077212 */ /* 0x000fc600078e3cff */
[----:B------:R-:W-:Y:S01]  /*ff10*/  IMAD R6, R0, 0x8, R3 ;  /* 0x0000000800067824 */ /* 0x000fe200078e0203 */
[----:B------:R-:W-:Y:S01]  /*ff20*/  SHF.L.U32 R5, R7, 0x1f, RZ ;  /* 0x0000001f07057819 */ /* 0x000fe200000006ff */
[----:B-1----:R-:W-:Y:S06]  /*ff30*/  @!P0 BRA `(.L_x_316) ;  /* 0x0000000400948947 */ /* 0x002fec0003800000 */
.L_x_332:
[----:B------:R-:W1:Y:S01]  /*ff40*/  SYNCS.PHASECHK.TRANS64.TRYWAIT P0, [R6+URZ], R5 ;  /* 0x00000005060075a7 */ /* 0x000e62000800017f */
[----:B------:R-:W-:-:S05]  /*ff50*/  VIADD R0, R0, 0x1 ;  /* 0x0000000100007836 */ /* 0x000fca0000000000 */
[----:B------:R-:W-:-:S04]  /*ff60*/  ISETP.NE.AND P1, PT, R0, 0x9, PT ;  /* 0x000000090000780c */ /* 0x000fc80003f25270 */
[----:B------:R-:W-:Y:S02]  /*ff70*/  SEL R2, RZ, 0x1, P1 ;  /* 0x00000001ff027807 */ /* 0x000fe40000800000 */
[----:B------:R-:W-:Y:S02]  /*ff80*/  SEL R0, R0, RZ, P1 ;  /* 0x000000ff00007207 */ /* 0x000fe40000800000 */
[----:B------:R-:W-:-:S03]  /*ff90*/  LOP3.LUT R7, R7, R2, RZ, 0x3c, !PT ;  /* 0x0000000207077212 */ /* 0x000fc600078e3cff */
[----:B0-----:R-:W-:Y:S01]  /*ffa0*/  IMAD R9, R0, 0x8, R3 ;  /* 0x0000000800097824 */ /* 0x001fe200078e0203 */
[----:B------:R-:W-:Y:S01]  /*ffb0*/  SHF.L.U32 R4, R7, 0x1f, RZ ;  /* 0x0000001f07047819 */ /* 0x000fe200000006ff */
[----:B-1----:R-:W-:Y:S06]  /*ffc0*/  @!P0 BRA `(.L_x_317) ;  /* 0x0000000400848947 */ /* 0x002fec0003800000 */
.L_x_333:
        /* <DEDUP_REMOVED lines=9> */
.L_x_334:
        /* <DEDUP_REMOVED lines=9> */
.L_x_335:
        /* <DEDUP_REMOVED lines=9> */
.L_x_336:
        /* <DEDUP_REMOVED lines=9> */
.L_x_337:
[----:B------:R-:W1:Y:S01]  /*10210*/  SYNCS.PHASECHK.TRANS64.TRYWAIT P0, [R9+URZ], R4 ;  /* 0x00000004090075a7 */ /* 0x000e62000800017f */
[----:B------:R-:W-:-:S05]  /*10220*/  VIADD R0, R0, 0x1 ;  /* 0x0000000100007836 */ /* 0x000fca0000000000 */
[----:B------:R-:W-:-:S04]  /*10230*/  ISETP.NE.AND P1, PT, R0, 0x9, PT ;  /* 0x000000090000780c */ /* 0x000fc80003f25270 */
[----:B------:R-:W-:Y:S02]  /*10240*/  SEL R2, RZ, 0x1, P1 ;  /* 0x00000001ff027807 */ /* 0x000fe40000800000 */
[----:B------:R-:W-:Y:S02]  /*10250*/  SEL R0, R0, RZ, P1 ;  /* 0x000000ff00007207 */ /* 0x000fe40000800000 */
[----:B------:R-:W-:Y:S01]  /*10260*/  LOP3.LUT R2, R7, R2, RZ, 0x3c, !PT ;  /* 0x0000000207027212 */ /* 0x000fe200078e3cff */
[----:B-1----:R-:W-:Y:S06]  /*10270*/  @!P0 BRA `(.L_x_322) ;  /* 0x00000004003c8947 */ /* 0x002fec0003800000 */
.L_x_338:
[----:B------:R-:W-:Y:S01]  /*10280*/  IMAD R3, R0, 0x8, R3 ;  /* 0x0000000800037824 */ /* 0x000fe200078e0203 */
[----:B------:R-:W-:-:S07]  /*10290*/  SHF.L.U32 R0, R2, 0x1f, RZ ;  /* 0x0000001f02007819 */ /* 0x000fce00000006ff */
.L_x_323:
[----:B--2---:R2:W3:Y:S02]  /*102a0*/  SYNCS.PHASECHK.TRANS64.TRYWAIT P0, [R3+URZ], R0 ;  /* 0x00000000030075a7 */ /* 0x0044e4000800017f */
[----:B---3--:R-:W-:Y:S05]  /*102b0*/  @!P0 NANOSLEEP.SYNCS 0x989680 ;  /* 0x009896800000895d */ /* 0x008fea0003900000 */
[----:B------:R-:W3:Y:S02]  /*102c0*/  @!P0 SYNCS.PHASECHK.TRANS64 P0, [R3+URZ], R0 ;  /* 0x00000000030085a7 */ /* 0x000ee4000800007f */
[----:B---3--:R-:W-:Y:S05]  /*102d0*/  @!P0 BRA `(.L_x_323) ;  /* 0xfffffffc00f08947 */ /* 0x008fea000383ffff */
.L_x_313:
[----:B------:R-:W-:Y:S05]  /*102e0*/  BSYNC B0 ;  /* 0x0000000000007941 */ /* 0x000fea0003800000 */
.L_x_312:
[----:B------:R-:W-:Y:S05]  /*102f0*/  EXIT ;  /* 0x000000000000794d */ /* 0x000fea0003800000 */
.L_x_18:
[----:B-1----:R-:W-:-:S04]  /*10300*/  IMAD.U32 R3, RZ, RZ, UR6 ;  /* 0x00000006ff037e24 */ /* 0x002fc8000f8e00ff */
[----:B------:R1:W2:Y:S03]  /*10310*/  SYNCS.PHASECHK.TRANS64.TRYWAIT P0, [R3+URZ], R0 ;  /* 0x00000000030075a7 */ /* 0x0002a6000800017f */
[----:B--2---:R-:W-:Y:S05]  /*10320*/  @!P0 NANOSLEEP.SYNCS 0x989680 ;  /* 0x009896800000895d */ /* 0x004fea0003900000 */
[----:B------:R-:W2:Y:S02]  /*10330*/  @!P0 SYNCS.PHASECHK.TRANS64 P0, [R3+URZ], R0 ;  /* 0x00000000030085a7 */ /* 0x000ea4000800007f */
[----:B--2---:R-:W-:Y:S05]  /*10340*/  @!P0 BRA `(.L_x_18) ;  /* 0xfffffffc00ec8947 */ /* 0x004fea000383ffff */
[----:B------:R-:W-:Y:S05]  /*10350*/  BRA `(.L_x_17) ;  /* 0xffffff1800347947 */ /* 0x000fea000383ffff */
.L_x_24:
[----:B-----5:R1:W-:Y:S02]  /*10360*/  STL [R1+0x88], R0 ;  /* 0x0000880001007387 */ /* 0x0203e40000100800 */
[----:B-1----:R-:W-:-:S04]  /*10370*/  IMAD.U32 R0, RZ, RZ, UR9 ;  /* 0x00000009ff007e24 */ /* 0x002fc8000f8e00ff */
[----:B------:R1:W3:Y:S03]  /*10380*/  SYNCS.PHASECHK.TRANS64.TRYWAIT P0, [R0+URZ], R229 ;  /* 0x000000e5000075a7 */ /* 0x0002e6000800017f */
[----:B---3--:R-:W-:Y:S05]  /*10390*/  @!P0 NANOSLEEP.SYNCS 0x989680 ;  /* 0x009896800000895d */ /* 0x008fea0003900000 */
[----:B------:R1:W3:Y:S02]  /*103a0*/  @!P0 SYNCS.PHASECHK.TRANS64 P0, [R0+URZ], R229 ;  /* 0x000000e5000085a7 */ /* 0x0002e4000800007f */
[----:B-1----:R1:W5:Y:S02]  /*103b0*/  LDL.LU R0, [R1+0x88] ;  /* 0x0000880001007983 */ /* 0x0023640000300800 */
[----:B-1-3--:R-:W-:Y:S05]  /*103c0*/  @!P0 BRA `(.L_x_24) ;  /* 0xfffffffc00e48947 */ /* 0x00afea000383ffff */
[----:B------:R-:W-:Y:S05]  /*103d0*/  BRA `(.L_x_23) ;  /* 0xffffff2800a87947 */ /* 0x000fea000383ffff */
.L_x_299:
[----:B------:R-:W-:Y:S01]  /*103e0*/  BSSY B1, `(.L_x_324) ;  /* 0x0000006000017945 */ /* 0x000fe20003800000 */
[----:B------:R-:W-:-:S07]  /*103f0*/  IMAD.MOV.U32 R2, RZ, RZ, -0x1 ;  /* 0xffffffffff027424 */ /* 0x000fce00078e00ff */
[----:B------:R-:W-:Y:S05]  /*10400*/  WARPSYNC.COLLECTIVE R2, `(.L_x_325) ;  /* 0x00000000020c7348 */ /* 0x000fea0003c00000 */
[----:B------:R-:W-:Y:S02]  /*10410*/  ELECT P1, UR62, PT ;  /* 0x00000000003e782f */ /* 0x000fe40003820000 */
[----:B------:R-:W-:Y:S01]  /*10420*/  MOV R2, UR62 ;  /* 0x0000003e00027c02 */ /* 0x000fe20008000f00 */
[----:B------:R-:W-:Y:S10]  /*10430*/  ENDCOLLECTIVE ;  /* 0x000000000000791b */ /* 0x000ff40003800000 */
.L_x_325:
[----:B------:R-:W-:Y:S05]  /*10440*/  BSYNC B1 ;  /* 0x0000000000017941 */ /* 0x000fea0003800000 */
.L_x_324:
[----:B------:R-:W-:Y:S05]  /*10450*/  BRA `(.L_x_326) ;  /* 0xffffffec00687947 */ /* 0x000fea000383ffff */
.L_x_302:
[----:B-1----:R1:W2:Y:S02]  /*10460*/  SYNCS.PHASECHK.TRANS64.TRYWAIT P1, [R13+URZ+0x48], R4 ;  /* 0x000048040d0075a7 */ /* 0x0022a4000802017f */
[----:B--2---:R-:W-:Y:S05]  /*10470*/  @!P1 NANOSLEEP.SYNCS 0x989680 ;  /* 0x009896800000995d */ /* 0x004fea0003900000 */
[----:B------:R-:W2:Y:S02]  /*10480*/  @!P1 SYNCS.PHASECHK.TRANS64 P1, [R13+URZ+0x48], R4 ;  /* 0x000048040d0095a7 */ /* 0x000ea4000802007f */
[----:B--2---:R-:W-:Y:S05]  /*10490*/  @!P1 BRA `(.L_x_302) ;  /* 0xfffffffc00f09947 */ /* 0x004fea000383ffff */
[----:B------:R-:W-:Y:S05]  /*104a0*/  BRA `(.L_x_327) ;  /* 0xffffffec009c7947 */ /* 0x000fea000383ffff */
.L_x_311:
[----:B------:R-:W-:Y:S01]  /*104b0*/  BSSY B0, `(.L_x_328) ;  /* 0x0000006000007945 */ /* 0x000fe20003800000 */
[----:B------:R-:W-:-:S07]  /*104c0*/  IMAD.MOV.U32 R2, RZ, RZ, -0x1 ;  /* 0xffffffffff027424 */ /* 0x000fce00078e00ff */
[----:B------:R-:W-:Y:S05]  /*104d0*/  WARPSYNC.COLLECTIVE R2, `(.L_x_329) ;  /* 0x00000000020c7348 */ /* 0x000fea0003c00000 */
[----:B------:R-:W-:Y:S02]  /*104e0*/  ELECT P1, UR62, PT ;  /* 0x00000000003e782f */ /* 0x000fe40003820000 */
[----:B------:R-:W-:Y:S01]  /*104f0*/  MOV R2, UR62 ;  /* 0x0000003e00027c02 */ /* 0x000fe20008000f00 */
[----:B------:R-:W-:Y:S10]  /*10500*/  ENDCOLLECTIVE ;  /* 0x000000000000791b */ /* 0x000ff40003800000 */
.L_x_329:
[----:B------:R-:W-:Y:S05]  /*10510*/  BSYNC B0 ;  /* 0x0000000000007941 */ /* 0x000fea0003800000 */
.L_x_328:
[----:B------:R-:W-:Y:S01]  /*10520*/  PLOP3.LUT P0, PT, P1, PT, PT, 0x80, 0x0 ;  /* 0x000000000000781c */ /* 0x000fe20000f0f070 */
[----:B------:R-:W-:-:S12]  /*10530*/  BRA `(.L_x_330) ;  /* 0xfffffff800047947 */ /* 0x000fd8000383ffff */
.L_x_315:
[----:B0-----:R0:W1:Y:S02]  /*10540*/  SYNCS.PHASECHK.TRANS64.TRYWAIT P0, [R7+URZ], R2 ;  /* 0x00000002070075a7 */ /* 0x001064000800017f */
[----:B-1----:R-:W-:Y:S05]  /*10550*/  @!P0 NANOSLEEP.SYNCS 0x989680 ;  /* 0x009896800000895d */ /* 0x002fea0003900000 */
[----:B------:R-:W1:Y:S02]  /*10560*/  @!P0 SYNCS.PHASECHK.TRANS64 P0, [R7+URZ], R2 ;  /* 0x00000002070085a7 */ /* 0x000e64000800007f */
[----:B-1----:R-:W-:Y:S05]  /*10570*/  @!P0 BRA `(.L_x_315) ;  /* 0xfffffffc00f08947 */ /* 0x002fea000383ffff */
[----:B------:R-:W-:Y:S05]  /*10580*/  BRA `(.L_x_331) ;  /* 0xfffffff800487947 */ /* 0x000fea000383ffff */
.L_x_316:
[----:B0-----:R0:W1:Y:S02]  /*10590*/  SYNCS.PHASECHK.TRANS64.TRYWAIT P0, [R9+URZ], R4 ;  /* 0x00000004090075a7 */ /* 0x001064000800017f */
[----:B-1----:R-:W-:Y:S05]  /*105a0*/  @!P0 NANOSLEEP.SYNCS 0x989680 ;  /* 0x009896800000895d */ /* 0x002fea0003900000 */
[----:B------:R-:W1:Y:S02]  /*105b0*/  @!P0 SYNCS.PHASECHK.TRANS64 P0, [R9+URZ], R4 ;  /* 0x00000004090085a7 */ /* 0x000e64000800007f */
[----:B-1----:R-:W-:Y:S05]  /*105c0*/  @!P0 BRA `(.L_x_316) ;  /* 0xfffffffc00f08947 */ /* 0x002fea000383ffff */
[----:B------:R-:W-:Y:S05]  /*105d0*/  BRA `(.L_x_332) ;  /* 0xfffffff800587947 */ /* 0x000fea000383ffff */
.L_x_317:
[----:B0-----:R0:W1:Y:S02]  /*105e0*/  SYNCS.PHASECHK.TRANS64.TRYWAIT P0, [R6+URZ], R5 ;  /* 0x00000005060075a7 */ /* 0x001064000800017f */
[----:B-1----:R-:W-:Y:S05]  /*105f0*/  @!P0 NANOSLEEP.SYNCS 0x989680 ;  /* 0x009896800000895d */ /* 0x002fea0003900000 */
[----:B------:R-:W1:Y:S02]  /*10600*/  @!P0 SYNCS.PHASECHK.TRANS64 P0, [R6+URZ], R5 ;  /* 0x00000005060085a7 */ /* 0x000e64000800007f */
[----:B-1----:R-:W-:Y:S05]  /*10610*/  @!P0 BRA `(.L_x_317) ;  /* 0xfffffffc00f08947 */ /* 0x002fea000383ffff */
[----:B------:R-:W-:Y:S05]  /*10620*/  BRA `(.L_x_333) ;  /* 0xfffffff800687947 */ /* 0x000fea000383ffff */
.L_x_318:
[----:B0-----:R0:W1:Y:S02]  /*10630*/  SYNCS.PHASECHK.TRANS64.TRYWAIT P0, [R9+URZ], R4 ;  /* 0x00000004090075a7 */ /* 0x001064000800017f */
[----:B-1----:R-:W-:Y:S05]  /*10640*/  @!P0 NANOSLEEP.SYNCS 0x989680 ;  /* 0x009896800000895d */ /* 0x002fea0003900000 */
[----:B------:R-:W1:Y:S02]  /*10650*/  @!P0 SYNCS.PHASECHK.TRANS64 P0, [R9+URZ], R4 ;  /* 0x00000004090085a7 */ /* 0x000e64000800007f */
[----:B-1----:R-:W-:Y:S05]  /*10660*/  @!P0 BRA `(.L_x_318) ;  /* 0xfffffffc00f08947 */ /* 0x002fea000383ffff */
[----:B------:R-:W-:Y:S05]  /*10670*/  BRA `(.L_x_334) ;  /* 0xfffffff800787947 */ /* 0x000fea000383ffff */
.L_x_319:
[----:B0-----:R0:W1:Y:S02]  /*10680*/  SYNCS.PHASECHK.TRANS64.TRYWAIT P0, [R6+URZ], R5 ;  /* 0x00000005060075a7 */ /* 0x001064000800017f */
[----:B-1----:R-:W-:Y:S05]  /*10690*/  @!P0 NANOSLEEP.SYNCS 0x989680 ;  /* 0x009896800000895d */ /* 0x002fea0003900000 */
[----:B------:R-:W1:Y:S02]  /*106a0*/  @!P0 SYNCS.PHASECHK.TRANS64 P0, [R6+URZ], R5 ;  /* 0x00000005060085a7 */ /* 0x000e64000800007f */
[----:B-1----:R-:W-:Y:S05]  /*106b0*/  @!P0 BRA `(.L_x_319) ;  /* 0xfffffffc00f08947 */ /* 0x002fea000383ffff */
[----:B------:R-:W-:Y:S05]  /*106c0*/  BRA `(.L_x_335) ;  /* 0xfffffff800887947 */ /* 0x000fea000383ffff */
.L_x_320:
[----:B0-----:R0:W1:Y:S02]  /*106d0*/  SYNCS.PHASECHK.TRANS64.TRYWAIT P0, [R9+URZ], R4 ;  /* 0x00000004090075a7 */ /* 0x001064000800017f */
[----:B-1----:R-:W-:Y:S05]  /*106e0*/  @!P0 NANOSLEEP.SYNCS 0x989680 ;  /* 0x009896800000895d */ /* 0x002fea0003900000 */
[----:B------:R-:W1:Y:S02]  /*106f0*/  @!P0 SYNCS.PHASECHK.TRANS64 P0, [R9+URZ], R4 ;  /* 0x00000004090085a7 */ /* 0x000e64000800007f */
[----:B-1----:R-:W-:Y:S05]  /*10700*/  @!P0 BRA `(.L_x_320) ;  /* 0xfffffffc00f08947 */ /* 0x002fea000383ffff */
[----:B------:R-:W-:Y:S05]  /*10710*/  BRA `(.L_x_336) ;  /* 0xfffffff800987947 */ /* 0x000fea000383ffff */
.L_x_321:
[----:B0-----:R0:W1:Y:S02]  /*10720*/  SYNCS.PHASECHK.TRANS64.TRYWAIT P0, [R6+URZ], R5 ;  /* 0x00000005060075a7 */ /* 0x001064000800017f */
[----:B-1----:R-:W-:Y:S05]  /*10730*/  @!P0 NANOSLEEP.SYNCS 0x989680 ;  /* 0x009896800000895d */ /* 0x002fea0003900000 */
[----:B------:R-:W1:Y:S02]  /*10740*/  @!P0 SYNCS.PHASECHK.TRANS64 P0, [R6+URZ], R5 ;  /* 0x00000005060085a7 */ /* 0x000e64000800007f */
[----:B-1----:R-:W-:Y:S05]  /*10750*/  @!P0 BRA `(.L_x_321) ;  /* 0xfffffffc00f08947 */ /* 0x002fea000383ffff */
[----:B------:R-:W-:Y:S05]  /*10760*/  BRA `(.L_x_337) ;  /* 0xfffffff800a87947 */ /* 0x000fea000383ffff */
.L_x_322:
[----:B-1----:R1:W2:Y:S02]  /*10770*/  SYNCS.PHASECHK.TRANS64.TRYWAIT P0, [R9+URZ], R4 ;  /* 0x00000004090075a7 */ /* 0x0022a4000800017f */
[----:B--2---:R-:W-:Y:S05]  /*10780*/  @!P0 NANOSLEEP.SYNCS 0x989680 ;  /* 0x009896800000895d */ /* 0x004fea0003900000 */
[----:B------:R-:W2:Y:S02]  /*10790*/  @!P0 SYNCS.PHASECHK.TRANS64 P0, [R9+URZ], R4 ;  /* 0x00000004090085a7 */ /* 0x000ea4000800007f */
[----:B--2---:R-:W-:Y:S05]  /*107a0*/  @!P0 BRA `(.L_x_322) ;  /* 0xfffffffc00f08947 */ /* 0x004fea000383ffff */
[----:B------:R-:W-:Y:S05]  /*107b0*/  BRA `(.L_x_338) ;  /* 0xfffffff800b07947 */ /* 0x000fea000383ffff */
.L_x_339:
[----:B------:R-:W-:-:S00]  /*107c0*/  BRA `(.L_x_339) ;  /* 0xfffffffc00fc7947 */ /* 0x000fc0000383ffff */
[----:B------:R-:W-:-:S00]  /*107d0*/  NOP ;  /* 0x0000000000007918 */ /* 0x000fc00000000000 */
        /* <DEDUP_REMOVED lines=10> */
.L_x_340:


//--------------------- .nv.shared._ZN7cutlass13device_kernelINS_4gemm6kernel13GemmUniversalIN4cute5tupleIJiiiiEEENS1_10collective13CollectiveMmaINS1_37MainloopSm90TmaGmmaWarpSpecializedFP8ILi9ENS5_IJNS4_1CILi1EEESB_SB_EEENS1_35KernelTmaWarpSpecializedCooperativeEEENS5_IJNSA_ILi128EEENSA_ILi256EEENSA_ILi64EEEEEENS_12float_e5m2_tENS5_IJlSB_lEEESJ_SK_NS4_8TiledMMAINS4_8MMA_AtomIJNS4_4SM904GMMA31MMA_64x256x32_F32E5M2E5M2_SS_TNILNSO_7ScaleInE1ELSQ_1EEEEEENS4_6LayoutINS5_IJNSA_ILi2EEESB_SB_EEENS5_IJSB_NSA_ILi0EEESW_EEEEENS5_IJNS4_10UnderscoreESZ_SZ_EEEEENS4_13SM90_TMA_LOADENS4_14ComposedLayoutINS4_7SwizzleILi2ELi4ELi3EEENS4_18smem_ptr_flag_bitsILi8EEENST_INS5_IJNSA_ILi8EEESH_EEENS5_IJSH_SB_EEEEEEEvNS4_8identityES12_S1C_vS1D_EENS_8epilogue10collective6detail29Sm90TmaWarpSpecializedAdapterINS1G_15DefaultEpilogueISJ_SK_SK_NS1F_6thread17LinearCombinationISJ_Li1EffLNS1K_9ScaleType4KindE0ELNS_15FloatRoundStyleE2ESJ_EENS1_15EpilogueDefaultEEEEEvvEEEEvNT_6ParamsE --------------------------
	.section	.nv.shared._ZN7cutlass13device_kernelINS_4gemm6kernel13GemmUniversalIN4cute5tupleIJiiiiEEENS1_10collective13CollectiveMmaINS1_37MainloopSm90TmaGmmaWarpSpecializedFP8ILi9ENS5_IJNS4_1CILi1EEESB_SB_EEENS1_35KernelTmaWarpSpecializedCooperativeEEENS5_IJNSA_ILi128EEENSA_ILi256EEENSA_ILi64EEEEEENS_12float_e5m2_tENS5_IJlSB_lEEESJ_SK_NS4_8TiledMMAINS4_8MMA_AtomIJNS4_4SM904GMMA31MMA_64x256x32_F32E5M2E5M2_SS_TNILNSO_7ScaleInE1ELSQ_1EEEEEENS4_6LayoutINS5_IJNSA_ILi2EEESB_SB_EEENS5_IJSB_NSA_ILi0EEESW_EEEEENS5_IJNS4_10UnderscoreESZ_SZ_EEEEENS4_13SM90_TMA_LOADENS4_14ComposedLayoutINS4_7SwizzleILi2ELi4ELi3EEENS4_18smem_ptr_flag_bitsILi8EEENST_INS5_IJNSA_ILi8EEESH_EEENS5_IJSH_SB_EEEEEEEvNS4_8identityES12_S1C_vS1D_EENS_8epilogue10collective6detail29Sm90TmaWarpSpecializedAdapterINS1G_15DefaultEpilogueISJ_SK_SK_NS1F_6thread17LinearCombinationISJ_Li1EffLNS1K_9ScaleType4KindE0ELNS_15FloatRoundStyleE2ESJ_EENS1_15EpilogueDefaultEEEEEvvEEEEvNT_6ParamsE,"aw",@nobits
	.sectionflags	@""
	.align	16
	.zero		1024


//--------------------- .nv.shared.reserved.0     --------------------------
	.section	.nv.shared.reserved.0,"aw",@nobits
	.weak		__nv_reservedSMEM_offset_0_alias
	.size		__nv_reservedSMEM_offset_0_alias, 0, 0
	.other		__nv_reservedSMEM_offset_0_alias,@"STO_CUDA_RESERVED_SHARED STV_DEFAULT"
__nv_reservedSMEM_offset_0_alias:
	.zero		0


//--------------------- .nv.global                --------------------------
	.section	.nv.global,"aw",@nobits
.nv.global:
	.type		_ZN40_INTERNAL_91cf6556_4_k_cu_1b94595d_226694cute1_E,@object
	.size		_ZN40_INTERNAL_91cf6556_4_k_cu_1b94595d_226694cute1_E,(_ZN40_INTERNAL_91cf6556_4_k_cu_1b94595d_226694cuda3std3__45__cpo6cbeginE - _ZN40_INTERNAL_91cf6556_4_k_cu_1b94595d_226694cute1_E)
_ZN40_INTERNAL_91cf6556_4_k_cu_1b94595d_226694cute1_E:
	.zero		1
	.type		_ZN40_INTERNAL_91cf6556_4_k_cu_1b94595d_226694cuda3std3__45__cpo6cbeginE,@object
	.size		_ZN40_INTERNAL_91cf6556_4_k_cu_1b94595d_226694cuda3std3__45__cpo6cbeginE,(_ZN40_INTERNAL_91cf6556_4_k_cu_1b94595d_226694cuda3std3__48in_placeE - _ZN40_INTERNAL_91cf6556_4_k_cu_1b94595d_226694cuda3std3__45__cpo6cbeginE)
_ZN40_INTERNAL_91cf6556_4_k_cu_1b94595d_226694cuda3std3__45__cpo6cbeginE:
	.zero		1
	.type		_ZN40_INTERNAL_91cf6556_4_k_cu_1b94595d_226694cuda3std3__48in_placeE,@object
	.size		_ZN40_INTERNAL_91cf6556_4_k_cu_1b94595d_226694cuda3std3__48in_placeE,(_ZN40_INTERNAL_91cf6556_4_k_cu_1b94595d_226694cuda3std6ranges3__45__cpo9iter_moveE - _ZN40_INTERNAL_91cf6556_4_k_cu_1b94595d_226694cuda3std3__48in_placeE)
_ZN40_INTERNAL_91cf6556_4_k_cu_1b94595d_226694cuda3std3__48in_placeE:
	.zero		1
	.type		_ZN40_INTERNAL_91cf6556_4_k_cu_1b94595d_226694cuda3std6ranges3__45__cpo9iter_moveE,@object
	.size		_ZN40_INTERNAL_91cf6556_4_k_cu_1b94595d_226694cuda3std6ranges3__45__cpo9iter_moveE,(_ZN40_INTERNAL_91cf6556_4_k_cu_1b94595d_226694cuda3std3__45__cpo5beginE - _ZN40_INTERNAL_91cf6556_4_k_cu_1b94595d_226694cuda3std6ranges3__45__cpo9iter_moveE)
_ZN40_INTERNAL_91cf6556_4_k_cu_1b94595d_226694cuda3std6ranges3__45__cpo9iter_moveE:
	.zero		1
	.type		_ZN40_INTERNAL_91cf6556_4_k_cu_1b94595d_226694cuda3std3__45__cpo5beginE,@object
	.size		_ZN40_INTERNAL_91cf6556_4_k_cu_1b94595d_226694cuda3std3__45__cpo5beginE,(_ZN40_INTERNAL_91cf6556_4_k_cu_1b94595d_226694cuda3std3__442_GLOBAL__N__91cf6556_4_k_cu_1b94595d_226696ignoreE - _ZN40_INTERNAL_91cf6556_4_k_cu_1b94595d_226694cuda3std3__45__cpo5beginE)
_ZN40_INTERNAL_91cf6556_4_k_cu_1b94595d_226694cuda3std3__45__cpo5beginE:
	.zero		1
	.type		_ZN40_INTERNAL_91cf6556_4_k_cu_1b94595d_226694cuda3std3__442_GLOBAL__N__91cf6556_4_k_cu_1b94595d_226696ignoreE,@object
	.size		_ZN40_INTERNAL_91cf6556_4_k_cu_1b94595d_226694cuda3std3__442_GLOBAL__N__91cf6556_4_k_cu_1b94595d_226696ignoreE,(_ZN40_INTERNAL_91cf6556_4_k_cu_1b94595d_226694cute7productE - _ZN40_INTERNAL_91cf6556_4_k_cu_1b94595d_226694cuda3std3__442_GLOBAL__N__91cf6556_4_k_cu_1b94595d_226696ignoreE)
_ZN40_INTERNAL_91cf6556_4_k_cu_1b94595d_226694cuda3std3__442_GLOBAL__N__91cf6556_4_k_cu_1b94595d_226696ignoreE:
	.zero		1
	.type		_ZN40_INTERNAL_91cf6556_4_k_cu_1b94595d_226694cute7productE,@object
	.size		_ZN40_INTERNAL_91cf6556_4_k_cu_1b94595d_226694cute7productE,(_ZN40_INTERNAL_91cf6556_4_k_cu_1b94595d_226694cuda3std3__45__cpo3endE - _ZN40_INTERNAL_91cf6556_4_k_cu_1b94595d_226694cute7productE)
_ZN40_INTERNAL_91cf6556_4_k_cu_1b94595d_226694cute7productE:
	.zero		1
	.type		_ZN40_INTERNAL_91cf6556_4_k_cu_1b94595d_226694cuda3std3__45__cpo3endE,@object
	.size		_ZN40_INTERNAL_91cf6556_4_k_cu_1b94595d_226694cuda3std3__45__cpo3endE,(_ZN40_INTERNAL_91cf6556_4_k_cu_1b94595d_226694cuda3std3__419piecewise_constructE - _ZN40_INTERNAL_91cf6556_4_k_cu_1b94595d_226694cuda3std3__45__cpo3endE)
_ZN40_INTERNAL_91cf6556_4_k_cu_1b94595d_226694cuda3std3__45__cpo3endE:
	.zero		1
	.type		_ZN40_INTERNAL_91cf6556_4_k_cu_1b94595d_226694cuda3std3__419piecewise_constructE,@object
	.size		_ZN40_INTERNAL_91cf6556_4_k_cu_1b94595d_226694cuda3std3__419piecewise_constructE,(_ZN40_INTERNAL_91cf6556_4_k_cu_1b94595d_226694cuda3std3__45__cpo4cendE - _ZN40_INTERNAL_91cf6556_4_k_cu_1b94595d_226694cuda3std3__419piecewise_constructE)
_ZN40_INTERNAL_91cf6556_4_k_cu_1b94595d_226694cuda3std3__419piecewise_constructE:
	.zero		1
	.type		_ZN40_INTERNAL_91cf6556_4_k_cu_1b94595d_226694cuda3std3__45__cpo4cendE,@object
	.size		_ZN40_INTERNAL_91cf6556_4_k_cu_1b94595d_226694cuda3std3__45__cpo4cendE,(_ZN40_INTERNAL_91cf6556_4_k_cu_1b94595d_226694cuda3std6ranges3__45__cpo4swapE - _ZN40_INTERNAL_91cf6556_4_k_cu_1b94595d_226694cuda3std3__45__cpo4cendE)
_ZN40_INTERNAL_91cf6556_4_k_cu_1b94595d_226694cuda3std3__45__cpo4cendE:
	.zero		1
	.type		_ZN40_INTERNAL_91cf6556_4_k_cu_1b94595d_226694cuda3std6ranges3__45__cpo4swapE,@object
	.size		_ZN40_INTERNAL_91cf6556_4_k_cu_1b94595d_226694cuda3std6ranges3__45__cpo4swapE,(.L_7 - _ZN40_INTERNAL_91cf6556_4_k_cu_1b94595d_226694cuda3std6ranges3__45__cpo4swapE)
_ZN40_INTERNAL_91cf6556_4_k_cu_1b94595d_226694cuda3std6ranges3__45__cpo4swapE:
	.zero		1
.L_7:


//--------------------- .nv.constant0._ZN7cutlass13device_kernelINS_4gemm6kernel13GemmUniversalIN4cute5tupleIJiiiiEEENS1_10collective13CollectiveMmaINS1_37MainloopSm90TmaGmmaWarpSpecializedFP8ILi9ENS5_IJNS4_1CILi1EEESB_SB_EEENS1_35KernelTmaWarpSpecializedCooperativeEEENS5_IJNSA_ILi128EEENSA_ILi256EEENSA_ILi64EEEEEENS_12float_e5m2_tENS5_IJlSB_lEEESJ_SK_NS4_8TiledMMAINS4_8MMA_AtomIJNS4_4SM904GMMA31MMA_64x256x32_F32E5M2E5M2_SS_TNILNSO_7ScaleInE1ELSQ_1EEEEEENS4_6LayoutINS5_IJNSA_ILi2EEESB_SB_EEENS5_IJSB_NSA_ILi0EEESW_EEEEENS5_IJNS4_10UnderscoreESZ_SZ_EEEEENS4_13SM90_TMA_LOADENS4_14ComposedLayoutINS4_7SwizzleILi2ELi4ELi3EEENS4_18smem_ptr_flag_bitsILi8EEENST_INS5_IJNSA_ILi8EEESH_EEENS5_IJSH_SB_EEEEEEEvNS4_8identityES12_S1C_vS1D_EENS_8epilogue10collective6detail29Sm90TmaWarpSpecializedAdapterINS1G_15DefaultEpilogueISJ_SK_SK_NS1F_6thread17LinearCombinationISJ_Li1EffLNS1K_9ScaleType4KindE0ELNS_15FloatRoundStyleE2ESJ_EENS1_15EpilogueDefaultEEEEEvvEEEEvNT_6ParamsE --------------------------
	.section	.nv.constant0._ZN7cutlass13device_kernelINS_4gemm6kernel13GemmUniversalIN4cute5tupleIJiiiiEEENS1_10collective13CollectiveMmaINS1_37MainloopSm90TmaGmmaWarpSpecializedFP8ILi9ENS5_IJNS4_1CILi1EEESB_SB_EEENS1_35KernelTmaWarpSpecializedCooperativeEEENS5_IJNSA_ILi128EEENSA_ILi256EEENSA_ILi64EEEEEENS_12float_e5m2_tENS5_IJlSB_lEEESJ_SK_NS4_8TiledMMAINS4_8MMA_AtomIJNS4_4SM904GMMA31MMA_64x256x32_F32E5M2E5M2_SS_TNILNSO_7ScaleInE1ELSQ_1EEEEEENS4_6LayoutINS5_IJNSA_ILi2EEESB_SB_EEENS5_IJSB_NSA_ILi0EEESW_EEEEENS5_IJNS4_10UnderscoreESZ_SZ_EEEEENS4_13SM90_TMA_LOADENS4_14ComposedLayoutINS4_7SwizzleILi2ELi4ELi3EEENS4_18smem_ptr_flag_bitsILi8EEENST_INS5_IJNSA_ILi8EEESH_EEENS5_IJSH_SB_EEEEEEEvNS4_8identityES12_S1C_vS1D_EENS_8epilogue10collective6detail29Sm90TmaWarpSpecializedAdapterINS1G_15DefaultEpilogueISJ_SK_SK_NS1F_6thread17LinearCombinationISJ_Li1EffLNS1K_9ScaleType4KindE0ELNS_15FloatRoundStyleE2ESJ_EENS1_15EpilogueDefaultEEEEEvvEEEEvNT_6ParamsE,"a",@progbits
	.sectionflags	@""
	.align	4
.nv.constant0._ZN7cutlass13device_kernelINS_4gemm6kernel13GemmUniversalIN4cute5tupleIJiiiiEEENS1_10collective13CollectiveMmaINS1_37MainloopSm90TmaGmmaWarpSpecializedFP8ILi9ENS5_IJNS4_1CILi1EEESB_SB_EEENS1_35KernelTmaWarpSpecializedCooperativeEEENS5_IJNSA_ILi128EEENSA_ILi256EEENSA_ILi64EEEEEENS_12float_e5m2_tENS5_IJlSB_lEEESJ_SK_NS4_8TiledMMAINS4_8MMA_AtomIJNS4_4SM904GMMA31MMA_64x256x32_F32E5M2E5M2_SS_TNILNSO_7ScaleInE1ELSQ_1EEEEEENS4_6LayoutINS5_IJNSA_ILi2EEESB_SB_EEENS5_IJSB_NSA_ILi0EEESW_EEEEENS5_IJNS4_10UnderscoreESZ_SZ_EEEEENS4_13SM90_TMA_LOADENS4_14ComposedLayoutINS4_7SwizzleILi2ELi4ELi3EEENS4_18smem_ptr_flag_bitsILi8EEENST_INS5_IJNSA_ILi8EEESH_EEENS5_IJSH_SB_EEEEEEEvNS4_8identityES12_S1C_vS1D_EENS_8epilogue10collective6detail29Sm90TmaWarpSpecializedAdapterINS1G_15DefaultEpilogueISJ_SK_SK_NS1F_6thread17LinearCombinationISJ_Li1EffLNS1K_9ScaleType4KindE0ELNS_15FloatRoundStyleE2ESJ_EENS1_15EpilogueDefaultEEEEEvvEEEEvNT_6ParamsE:
	.zero		1664


//--------------------- SYMBOLS --------------------------

	.type		.nv.reservedSmem.offset0,@object
	.size		.nv.reservedSmem.offset0,0x4
